# CuTe-DSL kernel — source=fa4 family=fa4_fwd_sm100
# config = {"dtype": "Float8E4M3FN", "causal": false, "use_2cta": true, "q_stage": 1, "head_dim": 128}


// ===== COMPILED SASS (sm_100a) =====

	.target	sm_100a

	.elftype	@"ET_EXEC"


//--------------------- .note.nv.tkinfo           --------------------------
	.section	.note.nv.tkinfo,"",@"SHT_NOTE"
	.sectionflags	@"SHF_NOTE_NV_TKINFO"
	.tkinfo
        /*0018*/ 	.word	0x00000081
        /*0030*/ 	.string	""
        /*0030*/ 	.string	"ptxas"
        /*0030*/ 	.string	"Cuda compilation tools, release 12.9, V12.9.83"
        /*0030*/ 	.string	"Build system must define TOOLS_VERSION_EXTENDED"
        /*0030*/ 	.string	"-O 3 -arch sm_100a "



//--------------------- .note.nv.cuver            --------------------------
	.section	.note.nv.cuver,"",@"SHT_NOTE"
	.sectionflags	@"SHF_NOTE_NV_CUVER"
        /*0018*/ 	.short	0x0001
        /*001a*/ 	.short	0x0064
        /*001c*/ 	.short	0x0001
        /*001e*/ 	.short	0x0000
        /*0020*/ 	.short	0x0001
        /*0022*/ 	.short	0x0000


//--------------------- .nv.info                  --------------------------
	.section	.nv.info,"",@"SHT_CUDA_INFO"
	.align	4


	//----- nvinfo : EIATTR_REGCOUNT
	.align		4
        /*0000*/ 	.byte	0x04, 0x2f
        /*0002*/ 	.short	(.L_6 - .L_5)
	.align		4
.L_5:
        /*0004*/ 	.word	index@(kernel_cutlass_kernel_flash_attncuteflash_fwd_sm100FlashAttentionForwardSm100_object_at__tensor0000o12811101213_tensor0000o12811101213_tensor0000o12810111213_tensor0000o12811101213_tensor_0)
        /*0008*/ 	.word	0x00000080


	//----- nvinfo : EIATTR_FRAME_SIZE
	.align		4
.L_6:
        /*000c*/ 	.byte	0x04, 0x11
        /*000e*/ 	.short	(.L_8 - .L_7)
	.align		4
.L_7:
        /*0010*/ 	.word	index@($__internal_2_$__cuda_sm10x_tcgen05_guardrail_trap_unallocated_columns_being_dealloced)
        /*0014*/ 	.word	0x00000000


	//----- nvinfo : EIATTR_FRAME_SIZE
	.align		4
.L_8:
        /*0018*/ 	.byte	0x04, 0x11
        /*001a*/ 	.short	(.L_10 - .L_9)
	.align		4
.L_9:
        /*001c*/ 	.word	index@($__internal_1_$__cuda_sm10x_tcgen05_guardrail_trap_phase_invalid_during_alloc)
        /*0020*/ 	.word	0x00000000


	//----- nvinfo : EIATTR_FRAME_SIZE
	.align		4
.L_10:
        /*0024*/ 	.byte	0x04, 0x11
        /*0026*/ 	.short	(.L_12 - .L_11)
	.align		4
.L_11:
        /*0028*/ 	.word	index@($__internal_0_$__cuda_sm10x_tcgen05_guardrail_trap_col_being_dealloced_not_returned_by_alloc)
        /*002c*/ 	.word	0x00000000


	//----- nvinfo : EIATTR_FRAME_SIZE
	.align		4
.L_12:
        /*0030*/ 	.byte	0x04, 0x11
        /*0032*/ 	.short	(.L_14 - .L_13)
	.align		4
.L_13:
        /*0034*/ 	.word	index@(kernel_cutlass_kernel_flash_attncuteflash_fwd_sm100FlashAttentionForwardSm100_object_at__tensor0000o12811101213_tensor0000o12811101213_tensor0000o12810111213_tensor0000o12811101213_tensor_0)
        /*0038*/ 	.word	0x00000000


	//----- nvinfo : EIATTR_MIN_STACK_SIZE
	.align		4
.L_14:
        /*003c*/ 	.byte	0x04, 0x12
        /*003e*/ 	.short	(.L_16 - .L_15)
	.align		4
.L_15:
        /*0040*/ 	.word	index@(kernel_cutlass_kernel_flash_attncuteflash_fwd_sm100FlashAttentionForwardSm100_object_at__tensor0000o12811101213_tensor0000o12811101213_tensor0000o12810111213_tensor0000o12811101213_tensor_0)
        /*0044*/ 	.word	0x00000000
.L_16:


//--------------------- .nv.info.kernel_cutlass_kernel_flash_attncuteflash_fwd_sm100FlashAttentionForwardSm100_object_at__tensor0000o12811101213_tensor0000o12811101213_tensor0000o12810111213_tensor0000o12811101213_tensor_0 --------------------------
	.section	.nv.info.kernel_cutlass_kernel_flash_attncuteflash_fwd_sm100FlashAttentionForwardSm100_object_at__tensor0000o12811101213_tensor0000o12811101213_tensor0000o12810111213_tensor0000o12811101213_tensor_0,"",@"SHT_CUDA_INFO"
	.sectionflags	@""
	.align	4


	//----- nvinfo : EIATTR_CUDA_API_VERSION
	.align		4
        /*0000*/ 	.byte	0x04, 0x37
        /*0002*/ 	.short	(.L_18 - .L_17)
.L_17:
        /*0004*/ 	.word	0x00000081


	//----- nvinfo : EIATTR_KPARAM_INFO
	.align		4
.L_18:
        /*0008*/ 	.byte	0x04, 0x17
        /*000a*/ 	.short	(.L_20 - .L_19)
.L_19:
        /*000c*/ 	.word	0x00000000
        /*0010*/ 	.short	0x000f
        /*0012*/ 	.short	0x02a8
        /*0014*/ 	.byte	0x00, 0xf0, 0x11, 0x00


	//----- nvinfo : EIATTR_KPARAM_INFO
	.align		4
.L_20:
        /*0018*/ 	.byte	0x04, 0x17
        /*001a*/ 	.short	(.L_22 - .L_21)
.L_21:
        /*001c*/ 	.word	0x00000000
        /*0020*/ 	.short	0x000e
        /*0022*/ 	.short	0x02a4
        /*0024*/ 	.byte	0x00, 0xf0, 0x11, 0x00


	//----- nvinfo : EIATTR_KPARAM_INFO
	.align		4
.L_22:
        /*0028*/ 	.byte	0x04, 0x17
        /*002a*/ 	.short	(.L_24 - .L_23)
.L_23:
        /*002c*/ 	.word	0x00000000
        /*0030*/ 	.short	0x000d
        /*0032*/ 	.short	0x0298
        /*0034*/ 	.byte	0x00, 0xf0, 0x31, 0x00


	//----- nvinfo : EIATTR_KPARAM_INFO
	.align		4
.L_24:
        /*0038*/ 	.byte	0x04, 0x17
        /*003a*/ 	.short	(.L_26 - .L_25)
.L_25:
        /*003c*/ 	.word	0x00000000
        /*0040*/ 	.short	0x000c
        /*0042*/ 	.short	0x028c
        /*0044*/ 	.byte	0x00, 0xf0, 0x31, 0x00


	//----- nvinfo : EIATTR_KPARAM_INFO
	.align		4
.L_26:
        /*0048*/ 	.byte	0x04, 0x17
        /*004a*/ 	.short	(.L_28 - .L_27)
.L_27:
        /*004c*/ 	.word	0x00000000
        /*0050*/ 	.short	0x000b
        /*0052*/ 	.short	0x0287
        /*0054*/ 	.byte	0x00, 0xf0, 0x0d, 0x00


	//----- nvinfo : EIATTR_KPARAM_INFO
	.align		4
.L_28:
        /*0058*/ 	.byte	0x04, 0x17
        /*005a*/ 	.short	(.L_30 - .L_29)
.L_29:
        /*005c*/ 	.word	0x00000000
        /*0060*/ 	.short	0x000a
        /*0062*/ 	.short	0x0284
        /*0064*/ 	.byte	0x00, 0xf0, 0x0d, 0x00


	//----- nvinfo : EIATTR_KPARAM_INFO
	.align		4
.L_30:
        /*0068*/ 	.byte	0x04, 0x17
        /*006a*/ 	.short	(.L_32 - .L_31)
.L_31:
        /*006c*/ 	.word	0x00000000
        /*0070*/ 	.short	0x0009
        /*0072*/ 	.short	0x0280
        /*0074*/ 	.byte	0x00, 0xf0, 0x11, 0x00


	//----- nvinfo : EIATTR_KPARAM_INFO
	.align		4
.L_32:
        /*0078*/ 	.byte	0x04, 0x17
        /*007a*/ 	.short	(.L_34 - .L_33)
.L_33:
        /*007c*/ 	.word	0x00000000
        /*0080*/ 	.short	0x0008
        /*0082*/ 	.short	0x0200
        /*0084*/ 	.byte	0x00, 0xf0, 0x01, 0x02


	//----- nvinfo : EIATTR_KPARAM_INFO
	.align		4
.L_34:
        /*0088*/ 	.byte	0x04, 0x17
        /*008a*/ 	.short	(.L_36 - .L_35)
.L_35:
        /*008c*/ 	.word	0x00000000
        /*0090*/ 	.short	0x0007
        /*0092*/ 	.short	0x0180
        /*0094*/ 	.byte	0x00, 0xf0, 0x01, 0x02


	//----- nvinfo : EIATTR_KPARAM_INFO
	.align		4
.L_36:
        /*0098*/ 	.byte	0x04, 0x17
        /*009a*/ 	.short	(.L_38 - .L_37)
.L_37:
        /*009c*/ 	.word	0x00000000
        /*00a0*/ 	.short	0x0006
        /*00a2*/ 	.short	0x0100
        /*00a4*/ 	.byte	0x00, 0xf0, 0x01, 0x02


	//----- nvinfo : EIATTR_KPARAM_INFO
	.align		4
.L_38:
        /*00a8*/ 	.byte	0x04, 0x17
        /*00aa*/ 	.short	(.L_40 - .L_39)
.L_39:
        /*00ac*/ 	.word	0x00000000
        /*00b0*/ 	.short	0x0005
        /*00b2*/ 	.short	0x0080
        /*00b4*/ 	.byte	0x00, 0xf0, 0x01, 0x02


	//----- nvinfo : EIATTR_KPARAM_INFO
	.align		4
.L_40:
        /*00b8*/ 	.byte	0x04, 0x17
        /*00ba*/ 	.short	(.L_42 - .L_41)
.L_41:
        /*00bc*/ 	.word	0x00000000
        /*00c0*/ 	.short	0x0004
        /*00c2*/ 	.short	0x0030
        /*00c4*/ 	.byte	0x00, 0xf0, 0xa1, 0x00


	//----- nvinfo : EIATTR_KPARAM_INFO
	.align		4
.L_42:
        /*00c8*/ 	.byte	0x04, 0x17
        /*00ca*/ 	.short	(.L_44 - .L_43)
.L_43:
        /*00cc*/ 	.word	0x00000000
        /*00d0*/ 	.short	0x0003
        /*00d2*/ 	.short	0x0024
        /*00d4*/ 	.byte	0x00, 0xf0, 0x31, 0x00


	//----- nvinfo : EIATTR_KPARAM_INFO
	.align		4
.L_44:
        /*00d8*/ 	.byte	0x04, 0x17
        /*00da*/ 	.short	(.L_46 - .L_45)
.L_45:
        /*00dc*/ 	.word	0x00000000
        /*00e0*/ 	.short	0x0002
        /*00e2*/ 	.short	0x0018
        /*00e4*/ 	.byte	0x00, 0xf0, 0x31, 0x00


	//----- nvinfo : EIATTR_KPARAM_INFO
	.align		4
.L_46:
        /*00e8*/ 	.byte	0x04, 0x17
        /*00ea*/ 	.short	(.L_48 - .L_47)
.L_47:
        /*00ec*/ 	.word	0x00000000
        /*00f0*/ 	.short	0x0001
        /*00f2*/ 	.short	0x000c
        /*00f4*/ 	.byte	0x00, 0xf0, 0x31, 0x00


	//----- nvinfo : EIATTR_KPARAM_INFO
	.align		4
.L_48:
        /*00f8*/ 	.byte	0x04, 0x17
        /*00fa*/ 	.short	(.L_50 - .L_49)
.L_49:
        /*00fc*/ 	.word	0x00000000
        /*0100*/ 	.short	0x0000
        /*0102*/ 	.short	0x0000
        /*0104*/ 	.byte	0x00, 0xf0, 0x31, 0x00


	//----- nvinfo : EIATTR_AT_ENTRY_FRAGMENTS
	.align		4
.L_50:
        /*0108*/ 	.byte	0x04, 0x4f
        /*010a*/ 	.short	(.L_52 - .L_51)


	//   ....[0]....
.L_51:
        /*010c*/ 	.word	0x00000004


	//   ....[1]....
        /*0110*/ 	.word	0x00000005


	//----- nvinfo : EIATTR_RESERVED_SMEM_USED
	.align		4
.L_52:
        /*0114*/ 	.byte	0x01, 0x41
	.zero		2


	//----- nvinfo : EIATTR_SPARSE_MMA_MASK
	.align		4
        /*0118*/ 	.byte	0x03, 0x50
        /*011a*/ 	.short	0x0000


	//----- nvinfo : EIATTR_TCGEN05_2CTA_USED
	.align		4
        /*011c*/ 	.byte	0x01, 0x52
	.zero		2


	//----- nvinfo : EIATTR_MAXREG_COUNT
	.align		4
        /*0120*/ 	.byte	0x03, 0x1b
        /*0122*/ 	.short	0x0080


	//----- nvinfo : EIATTR_NUM_BARRIERS
	.align		4
        /*0124*/ 	.byte	0x02, 0x4c
        /*0126*/ 	.byte	0x10
	.zero		1


	//----- nvinfo : EIATTR_INT_WARP_WIDE_INSTR_OFFSETS
	.align		4
        /*0128*/ 	.byte	0x04, 0x31
        /*012a*/ 	.short	(.L_54 - .L_53)


	//   ....[0]....
.L_53:
        /*012c*/ 	.word	0x00003cb0


	//   ....[1]....
        /*0130*/ 	.word	0x00003ce0


	//----- nvinfo : EIATTR_COOP_GROUP_MASK_REGIDS
	.align		4
.L_54:
        /*0134*/ 	.byte	0x04, 0x29
        /*0136*/ 	.short	(.L_56 - .L_55)


	//   ....[0]....
.L_55:
        /*0138*/ 	.word	0xffffffff


	//   ....[1]....
        /*013c*/ 	.word	0xffffffff


	//   ....[2]....
        /*0140*/ 	.word	0xffffffff


	//   ....[3]....
        /*0144*/ 	.word	0xffffffff


	//   ....[4]....
        /*0148*/ 	.word	0xffffffff


	//   ....[5]....
        /*014c*/ 	.word	0xffffffff


	//   ....[6]....
        /*0150*/ 	.word	0xffffffff


	//   ....[7]....
        /*0154*/ 	.word	0xffffffff


	//   ....[8]....
        /*0158*/ 	.word	0xffffffff


	//----- nvinfo : EIATTR_COOP_GROUP_INSTR_OFFSETS
	.align		4
.L_56:
        /*015c*/ 	.byte	0x04, 0x28
        /*015e*/ 	.short	(.L_58 - .L_57)


	//   ....[0]....
.L_57:
        /*0160*/ 	.word	0x00000a30


	//   ....[1]....
        /*0164*/ 	.word	0x00002240


	//   ....[2]....
        /*0168*/ 	.word	0x000028a0


	//   ....[3]....
        /*016c*/ 	.word	0x00002990


	//   ....[4]....
        /*0170*/ 	.word	0x00003b40


	//   ....[5]....
        /*0174*/ 	.word	0x00003d90


	//   ....[6]....
        /*0178*/ 	.word	0x00006ec0


	//   ....[7]....
        /*017c*/ 	.word	0x00008e50


	//   ....[8]....
        /*0180*/ 	.word	0x00009c50


	//----- nvinfo : EIATTR_REG_RECONFIG
	.align		4
.L_58:
        /*0184*/ 	.byte	0x01, 0x54
	.zero		2


	//----- nvinfo : EIATTR_VRC_CTA_INIT_COUNT
	.align		4
        /*0188*/ 	.byte	0x02, 0x4a
        /*018a*/ 	.byte	0x80
	.zero		1


	//----- nvinfo : EIATTR_MBARRIER_INSTR_OFFSETS
	.align		4
        /*018c*/ 	.byte	0x04, 0x39
        /*018e*/ 	.short	(.L_60 - .L_59)


	//   ....[0]....
.L_59:
        /*0190*/ 	.word	0x00000390
        /*0194*/ 	.word	0x000000ff
        /*0198*/ 	.word	0x00000200
        /*019c*/ 	.short	0x0100
        /*019e*/ 	.byte	0x06
	.zero		1


	//   ....[1]....
        /*01a0*/ 	.word	0x000003d0
        /*01a4*/ 	.word	0x000000ff
        /*01a8*/ 	.word	0x00000000
        /*01ac*/ 	.short	0x0100
        /*01ae*/ 	.byte	0x0f
	.zero		1


	//   ....[2]....
        /*01b0*/ 	.word	0x000003e0
        /*01b4*/ 	.word	0x000000ff
        /*01b8*/ 	.word	0x00000008
        /*01bc*/ 	.short	0x0100
        /*01be*/ 	.byte	0x0f
	.zero		1


	//   ....[3]....
        /*01c0*/ 	.word	0x000004b0
        /*01c4*/ 	.word	0x000000ff
        /*01c8*/ 	.word	0x00000010
        /*01cc*/ 	.short	0x0100
        /*01ce*/ 	.byte	0x04
	.zero		1


	//   ....[4]....
        /*01d0*/ 	.word	0x000004c0
        /*01d4*/ 	.word	0x000000ff
        /*01d8*/ 	.word	0x00000018
        /*01dc*/ 	.short	0x0100
        /*01de*/ 	.byte	0x04
	.zero		1


	//   ....[5]....
        /*01e0*/ 	.word	0x000004d0
        /*01e4*/ 	.word	0x000000ff
        /*01e8*/ 	.word	0x00000020
        /*01ec*/ 	.short	0x0100
        /*01ee*/ 	.byte	0x04
	.zero		1


	//   ....[6]....
        /*01f0*/ 	.word	0x000004e0
        /*01f4*/ 	.word	0x000000ff
        /*01f8*/ 	.word	0x00000028
        /*01fc*/ 	.short	0x0100
        /*01fe*/ 	.byte	0x04
	.zero		1


	//   ....[7]....
        /*0200*/ 	.word	0x000004f0
        /*0204*/ 	.word	0x000000ff
        /*0208*/ 	.word	0x00000030
        /*020c*/ 	.short	0x0100
        /*020e*/ 	.byte	0x04
	.zero		1


	//   ....[8]....
        /*0210*/ 	.word	0x00000500
        /*0214*/ 	.word	0x000000ff
        /*0218*/ 	.word	0x00000038
        /*021c*/ 	.short	0x0100
        /*021e*/ 	.byte	0x04
	.zero		1


	//   ....[9]....
        /*0220*/ 	.word	0x00000510
        /*0224*/ 	.word	0x000000ff
        /*0228*/ 	.word	0x00000040
        /*022c*/ 	.short	0x0100
        /*022e*/ 	.byte	0x04
	.zero		1


	//   ....[10]....
        /*0230*/ 	.word	0x00000520
        /*0234*/ 	.word	0x000000ff
        /*0238*/ 	.word	0x00000048
        /*023c*/ 	.short	0x0100
        /*023e*/ 	.byte	0x04
	.zero		1


	//   ....[11]....
        /*0240*/ 	.word	0x00000530
        /*0244*/ 	.word	0x000000ff
        /*0248*/ 	.word	0x00000050
        /*024c*/ 	.short	0x0100
        /*024e*/ 	.byte	0x04
	.zero		1


	//   ....[12]....
        /*0250*/ 	.word	0x00000540
        /*0254*/ 	.word	0x000000ff
        /*0258*/ 	.word	0x00000058
        /*025c*/ 	.short	0x0100
        /*025e*/ 	.byte	0x04
	.zero		1


	//   ....[13]....
        /*0260*/ 	.word	0x00000550
        /*0264*/ 	.word	0x000000ff
        /*0268*/ 	.word	0x00000060
        /*026c*/ 	.short	0x0100
        /*026e*/ 	.byte	0x04
	.zero		1


	//   ....[14]....
        /*0270*/ 	.word	0x00000560
        /*0274*/ 	.word	0x000000ff
        /*0278*/ 	.word	0x00000068
        /*027c*/ 	.short	0x0100
        /*027e*/ 	.byte	0x04
	.zero		1


	//   ....[15]....
        /*0280*/ 	.word	0x00000570
        /*0284*/ 	.word	0x000000ff
        /*0288*/ 	.word	0x00000070
        /*028c*/ 	.short	0x0100
        /*028e*/ 	.byte	0x04
	.zero		1


	//   ....[16]....
        /*0290*/ 	.word	0x00000580
        /*0294*/ 	.word	0x000000ff
        /*0298*/ 	.word	0x00000078
        /*029c*/ 	.short	0x0100
        /*029e*/ 	.byte	0x04
	.zero		1


	//   ....[17]....
        /*02a0*/ 	.word	0x00000590
        /*02a4*/ 	.word	0x000000ff
        /*02a8*/ 	.word	0x00000080
        /*02ac*/ 	.short	0x0100
        /*02ae*/ 	.byte	0x04
	.zero		1


	//   ....[18]....
        /*02b0*/ 	.word	0x000005a0
        /*02b4*/ 	.word	0x000000ff
        /*02b8*/ 	.word	0x00000088
        /*02bc*/ 	.short	0x0100
        /*02be*/ 	.byte	0x04
	.zero		1


	//   ....[19]....
        /*02c0*/ 	.word	0x000005b0
        /*02c4*/ 	.word	0x000000ff
        /*02c8*/ 	.word	0x00000090
        /*02cc*/ 	.short	0x0100
        /*02ce*/ 	.byte	0x04
	.zero		1


	//   ....[20]....
        /*02d0*/ 	.word	0x000005c0
        /*02d4*/ 	.word	0x000000ff
        /*02d8*/ 	.word	0x00000098
        /*02dc*/ 	.short	0x0100
        /*02de*/ 	.byte	0x04
	.zero		1


	//   ....[21]....
        /*02e0*/ 	.word	0x000005d0
        /*02e4*/ 	.word	0x000000ff
        /*02e8*/ 	.word	0x000000a0
        /*02ec*/ 	.short	0x0100
        /*02ee*/ 	.byte	0x04
	.zero		1


	//   ....[22]....
        /*02f0*/ 	.word	0x000005e0
        /*02f4*/ 	.word	0x000000ff
        /*02f8*/ 	.word	0x000000a8
        /*02fc*/ 	.short	0x0100
        /*02fe*/ 	.byte	0x04
	.zero		1


	//   ....[23]....
        /*0300*/ 	.word	0x000005f0
        /*0304*/ 	.word	0x000000ff
        /*0308*/ 	.word	0x000000b0
        /*030c*/ 	.short	0x0100
        /*030e*/ 	.byte	0x04
	.zero		1


	//   ....[24]....
        /*0310*/ 	.word	0x00000600
        /*0314*/ 	.word	0x000000ff
        /*0318*/ 	.word	0x000000b8
        /*031c*/ 	.short	0x0100
        /*031e*/ 	.byte	0x04
	.zero		1


	//   ....[25]....
        /*0320*/ 	.word	0x00000610
        /*0324*/ 	.word	0x000000ff
        /*0328*/ 	.word	0x000000c0
        /*032c*/ 	.short	0x0100
        /*032e*/ 	.byte	0x04
	.zero		1


	//   ....[26]....
        /*0330*/ 	.word	0x00000620
        /*0334*/ 	.word	0x000000ff
        /*0338*/ 	.word	0x000000c8
        /*033c*/ 	.short	0x0100
        /*033e*/ 	.byte	0x04
	.zero		1


	//   ....[27]....
        /*0340*/ 	.word	0x00000630
        /*0344*/ 	.word	0x000000ff
        /*0348*/ 	.word	0x000000d0
        /*034c*/ 	.short	0x0100
        /*034e*/ 	.byte	0x04
	.zero		1


	//   ....[28]....
        /*0350*/ 	.word	0x00000640
        /*0354*/ 	.word	0x000000ff
        /*0358*/ 	.word	0x000000d8
        /*035c*/ 	.short	0x0100
        /*035e*/ 	.byte	0x04
	.zero		1


	//   ....[29]....
        /*0360*/ 	.word	0x00000650
        /*0364*/ 	.word	0x000000ff
        /*0368*/ 	.word	0x000000e0
        /*036c*/ 	.short	0x0100
        /*036e*/ 	.byte	0x04
	.zero		1


	//   ....[30]....
        /*0370*/ 	.word	0x00000660
        /*0374*/ 	.word	0x000000ff
        /*0378*/ 	.word	0x000000e8
        /*037c*/ 	.short	0x0100
        /*037e*/ 	.byte	0x04
	.zero		1


	//   ....[31]....
        /*0380*/ 	.word	0x00000670
        /*0384*/ 	.word	0x000000ff
        /*0388*/ 	.word	0x000000f0
        /*038c*/ 	.short	0x0100
        /*038e*/ 	.byte	0x04
	.zero		1


	//   ....[32]....
        /*0390*/ 	.word	0x00000680
        /*0394*/ 	.word	0x000000ff
        /*0398*/ 	.word	0x000000f8
        /*039c*/ 	.short	0x0100
        /*039e*/ 	.byte	0x04
	.zero		1


	//   ....[33]....
        /*03a0*/ 	.word	0x00000690
        /*03a4*/ 	.word	0x000000ff
        /*03a8*/ 	.word	0x00000100
        /*03ac*/ 	.short	0x0100
        /*03ae*/ 	.byte	0x04
	.zero		1


	//   ....[34]....
        /*03b0*/ 	.word	0x000006a0
        /*03b4*/ 	.word	0x000000ff
        /*03b8*/ 	.word	0x00000108
        /*03bc*/ 	.short	0x0100
        /*03be*/ 	.byte	0x04
	.zero		1


	//   ....[35]....
        /*03c0*/ 	.word	0x000006b0
        /*03c4*/ 	.word	0x000000ff
        /*03c8*/ 	.word	0x00000110
        /*03cc*/ 	.short	0x0100
        /*03ce*/ 	.byte	0x04
	.zero		1


	//   ....[36]....
        /*03d0*/ 	.word	0x000006c0
        /*03d4*/ 	.word	0x000000ff
        /*03d8*/ 	.word	0x00000118
        /*03dc*/ 	.short	0x0100
        /*03de*/ 	.byte	0x04
	.zero		1


	//   ....[37]....
        /*03e0*/ 	.word	0x000006d0
        /*03e4*/ 	.word	0x000000ff
        /*03e8*/ 	.word	0x00000120
        /*03ec*/ 	.short	0x0100
        /*03ee*/ 	.byte	0x04
	.zero		1


	//   ....[38]....
        /*03f0*/ 	.word	0x000006e0
        /*03f4*/ 	.word	0x000000ff
        /*03f8*/ 	.word	0x00000128
        /*03fc*/ 	.short	0x0100
        /*03fe*/ 	.byte	0x04
	.zero		1


	//   ....[39]....
        /*0400*/ 	.word	0x000006f0
        /*0404*/ 	.word	0x000000ff
        /*0408*/ 	.word	0x00000130
        /*040c*/ 	.short	0x0100
        /*040e*/ 	.byte	0x04
	.zero		1


	//   ....[40]....
        /*0410*/ 	.word	0x00000700
        /*0414*/ 	.word	0x000000ff
        /*0418*/ 	.word	0x00000138
        /*041c*/ 	.short	0x0100
        /*041e*/ 	.byte	0x04
	.zero		1


	//   ....[41]....
        /*0420*/ 	.word	0x00000710
        /*0424*/ 	.word	0x000000ff
        /*0428*/ 	.word	0x00000140
        /*042c*/ 	.short	0x0100
        /*042e*/ 	.byte	0x04
	.zero		1


	//   ....[42]....
        /*0430*/ 	.word	0x00000720
        /*0434*/ 	.word	0x000000ff
        /*0438*/ 	.word	0x00000148
        /*043c*/ 	.short	0x0100
        /*043e*/ 	.byte	0x04
	.zero		1


	//   ....[43]....
        /*0440*/ 	.word	0x00000730
        /*0444*/ 	.word	0x000000ff
        /*0448*/ 	.word	0x00000150
        /*044c*/ 	.short	0x0100
        /*044e*/ 	.byte	0x04
	.zero		1


	//   ....[44]....
        /*0450*/ 	.word	0x00000740
        /*0454*/ 	.word	0x000000ff
        /*0458*/ 	.word	0x00000158
        /*045c*/ 	.short	0x0100
        /*045e*/ 	.byte	0x04
	.zero		1


	//   ....[45]....
        /*0460*/ 	.word	0x00000750
        /*0464*/ 	.word	0x000000ff
        /*0468*/ 	.word	0x00000160
        /*046c*/ 	.short	0x0100
        /*046e*/ 	.byte	0x04
	.zero		1


	//   ....[46]....
        /*0470*/ 	.word	0x00000760
        /*0474*/ 	.word	0x000000ff
        /*0478*/ 	.word	0x00000168
        /*047c*/ 	.short	0x0100
        /*047e*/ 	.byte	0x04
	.zero		1


	//   ....[47]....
        /*0480*/ 	.word	0x00000770
        /*0484*/ 	.word	0x000000ff
        /*0488*/ 	.word	0x00000170
        /*048c*/ 	.short	0x0100
        /*048e*/ 	.byte	0x04
	.zero		1


	//   ....[48]....
        /*0490*/ 	.word	0x00000780
        /*0494*/ 	.word	0x000000ff
        /*0498*/ 	.word	0x00000178
        /*049c*/ 	.short	0x0100
        /*049e*/ 	.byte	0x04
	.zero		1


	//   ....[49]....
        /*04a0*/ 	.word	0x00000790
        /*04a4*/ 	.word	0x000000ff
        /*04a8*/ 	.word	0x00000180
        /*04ac*/ 	.short	0x0100
        /*04ae*/ 	.byte	0x04
	.zero		1


	//   ....[50]....
        /*04b0*/ 	.word	0x000007a0
        /*04b4*/ 	.word	0x000000ff
        /*04b8*/ 	.word	0x00000188
        /*04bc*/ 	.short	0x0100
        /*04be*/ 	.byte	0x04
	.zero		1


	//   ....[51]....
        /*04c0*/ 	.word	0x000007b0
        /*04c4*/ 	.word	0x000000ff
        /*04c8*/ 	.word	0x00000190
        /*04cc*/ 	.short	0x0100
        /*04ce*/ 	.byte	0x04
	.zero		1


	//   ....[52]....
        /*04d0*/ 	.word	0x000007c0
        /*04d4*/ 	.word	0x000000ff
        /*04d8*/ 	.word	0x00000198
        /*04dc*/ 	.short	0x0100
        /*04de*/ 	.byte	0x04
	.zero		1


	//   ....[53]....
        /*04e0*/ 	.word	0x00000960
        /*04e4*/ 	.word	0x000000ff
        /*04e8*/ 	.word	0x000001a0
        /*04ec*/ 	.short	0x0100
        /*04ee*/ 	.byte	0x04
	.zero		1


	//   ....[54]....
        /*04f0*/ 	.word	0x00000970
        /*04f4*/ 	.word	0x000000ff
        /*04f8*/ 	.word	0x000001a8
        /*04fc*/ 	.short	0x0100
        /*04fe*/ 	.byte	0x04
	.zero		1


	//   ....[55]....
        /*0500*/ 	.word	0x00000980
        /*0504*/ 	.word	0x000000ff
        /*0508*/ 	.word	0x000001b0
        /*050c*/ 	.short	0x0100
        /*050e*/ 	.byte	0x04
	.zero		1


	//   ....[56]....
        /*0510*/ 	.word	0x00000990
        /*0514*/ 	.word	0x000000ff
        /*0518*/ 	.word	0x000001b8
        /*051c*/ 	.short	0x0100
        /*051e*/ 	.byte	0x04
	.zero		1


	//   ....[57]....
        /*0520*/ 	.word	0x000009a0
        /*0524*/ 	.word	0x000000ff
        /*0528*/ 	.word	0x000001c0
        /*052c*/ 	.short	0x0100
        /*052e*/ 	.byte	0x04
	.zero		1


	//   ....[58]....
        /*0530*/ 	.word	0x000009b0
        /*0534*/ 	.word	0x000000ff
        /*0538*/ 	.word	0x000001c8
        /*053c*/ 	.short	0x0100
        /*053e*/ 	.byte	0x04
	.zero		1


	//   ....[59]....
        /*0540*/ 	.word	0x000009c0
        /*0544*/ 	.word	0x000000ff
        /*0548*/ 	.word	0x000001d0
        /*054c*/ 	.short	0x0100
        /*054e*/ 	.byte	0x04
	.zero		1


	//   ....[60]....
        /*0550*/ 	.word	0x000009d0
        /*0554*/ 	.word	0x000000ff
        /*0558*/ 	.word	0x000001d8
        /*055c*/ 	.short	0x0100
        /*055e*/ 	.byte	0x04
	.zero		1


	//   ....[61]....
        /*0560*/ 	.word	0x00001110
        /*0564*/ 	.word	0x000000ff
        /*0568*/ 	.word	0x000000d0
        /*056c*/ 	.short	0x010a
        /*056e*/ 	.byte	0x05
	.zero		1


	//   ....[62]....
        /*0570*/ 	.word	0x00001200
        /*0574*/ 	.word	0x000000ff
        /*0578*/ 	.word	0x00000008
        /*057c*/ 	.short	0x010a
        /*057e*/ 	.byte	0x0e
	.zero		1


	//   ....[63]....
        /*0580*/ 	.word	0x00001370
        /*0584*/ 	.word	0x000000ff
        /*0588*/ 	.word	0x000000d0
        /*058c*/ 	.short	0x010a
        /*058e*/ 	.byte	0x04
	.zero		1


	//   ....[64]....
        /*0590*/ 	.word	0x000015e0
        /*0594*/ 	.word	0x000000ff
        /*0598*/ 	.word	0x000000d0
        /*059c*/ 	.short	0x010a
        /*059e*/ 	.byte	0x05
	.zero		1


	//   ....[65]....
        /*05a0*/ 	.word	0x00001710
        /*05a4*/ 	.word	0x000000ff
        /*05a8*/ 	.word	0x000000d0
        /*05ac*/ 	.short	0x010a
        /*05ae*/ 	.byte	0x04
	.zero		1


	//   ....[66]....
        /*05b0*/ 	.word	0x00002040
        /*05b4*/ 	.word	0x000000ff
        /*05b8*/ 	.word	0x000000d0
        /*05bc*/ 	.short	0x010a
        /*05be*/ 	.byte	0x05
	.zero		1


	//   ....[67]....
        /*05c0*/ 	.word	0x000020c0
        /*05c4*/ 	.word	0x000000ff
        /*05c8*/ 	.word	0x00000008
        /*05cc*/ 	.short	0x010a
        /*05ce*/ 	.byte	0x04
	.zero		1


	//   ....[68]....
        /*05d0*/ 	.word	0x00002140
        /*05d4*/ 	.word	0x000000ff
        /*05d8*/ 	.word	0x00000008
        /*05dc*/ 	.short	0x010a
        /*05de*/ 	.byte	0x04
	.zero		1


	//   ....[69]....
        /*05e0*/ 	.word	0x00002210
        /*05e4*/ 	.word	0x000000ff
        /*05e8*/ 	.word	0x00000200
        /*05ec*/ 	.short	0x0100
        /*05ee*/ 	.byte	0x06
	.zero		1


	//   ....[70]....
        /*05f0*/ 	.word	0x000024d0
        /*05f4*/ 	.word	0x00000005
        /*05f8*/ 	.word	0x00000000
        /*05fc*/ 	.short	0x010a
        /*05fe*/ 	.byte	0xff
	.zero		1


	//   ....[71]....
        /*0600*/ 	.word	0x000024f0
        /*0604*/ 	.word	0x00000005
        /*0608*/ 	.word	0x00000000
        /*060c*/ 	.short	0x010a
        /*060e*/ 	.byte	0xff
	.zero		1


	//   ....[72]....
        /*0610*/ 	.word	0x00002700
        /*0614*/ 	.word	0x00000005
        /*0618*/ 	.word	0x00000000
        /*061c*/ 	.short	0x010a
        /*061e*/ 	.byte	0xff
	.zero		1


	//   ....[73]....
        /*0620*/ 	.word	0x00002720
        /*0624*/ 	.word	0x00000005
        /*0628*/ 	.word	0x00000000
        /*062c*/ 	.short	0x010a
        /*062e*/ 	.byte	0xff
	.zero		1


	//   ....[74]....
        /*0630*/ 	.word	0x00002820
        /*0634*/ 	.word	0x00000007
        /*0638*/ 	.word	0x00000000
        /*063c*/ 	.short	0x0101
        /*063e*/ 	.byte	0xff
	.zero		1


	//   ....[75]....
        /*0640*/ 	.word	0x00002e60
        /*0644*/ 	.word	0x000000ff
        /*0648*/ 	.word	0x00000000
        /*064c*/ 	.short	0x010a
        /*064e*/ 	.byte	0x0f
	.zero		1


	//   ....[76]....
        /*0650*/ 	.word	0x00002e80
        /*0654*/ 	.word	0x000000ff
        /*0658*/ 	.word	0x00000010
        /*065c*/ 	.short	0x010a
        /*065e*/ 	.byte	0x06
	.zero		1


	//   ....[77]....
        /*0660*/ 	.word	0x00003160
        /*0664*/ 	.word	0x000000ff
        /*0668*/ 	.word	0x00000010
        /*066c*/ 	.short	0x010a
        /*066e*/ 	.byte	0x0b
	.zero		1


	//   ....[78]....
        /*0670*/ 	.word	0x00003180
        /*0674*/ 	.word	0x000000ff
        /*0678*/ 	.word	0x00000198
        /*067c*/ 	.short	0x010a
        /*067e*/ 	.byte	0x0f
	.zero		1


	//   ....[79]....
        /*0680*/ 	.word	0x00003390
        /*0684*/ 	.word	0x000000ff
        /*0688*/ 	.word	0x000001a0
        /*068c*/ 	.short	0x010a
        /*068e*/ 	.byte	0x0f
	.zero		1


	//   ....[80]....
        /*0690*/ 	.word	0x00003460
        /*0694*/ 	.word	0x000000ff
        /*0698*/ 	.word	0x00000010
        /*069c*/ 	.short	0x010a
        /*069e*/ 	.byte	0x07
	.zero		1


	//   ....[81]....
        /*06a0*/ 	.word	0x000036e0
        /*06a4*/ 	.word	0x000000ff
        /*06a8*/ 	.word	0x00000010
        /*06ac*/ 	.short	0x010a
        /*06ae*/ 	.byte	0x08
	.zero		1


	//   ....[82]....
        /*06b0*/ 	.word	0x00003700
        /*06b4*/ 	.word	0x000000ff
        /*06b8*/ 	.word	0x00000198
        /*06bc*/ 	.short	0x010a
        /*06be*/ 	.byte	0x0f
	.zero		1


	//   ....[83]....
        /*06c0*/ 	.word	0x000038e0
        /*06c4*/ 	.word	0x000000ff
        /*06c8*/ 	.word	0x000001a0
        /*06cc*/ 	.short	0x010a
        /*06ce*/ 	.byte	0x0f
	.zero		1


	//   ....[84]....
        /*06d0*/ 	.word	0x00003b10
        /*06d4*/ 	.word	0x0000000a
        /*06d8*/ 	.word	0x00000000
        /*06dc*/ 	.short	0x0101
        /*06de*/ 	.byte	0xff
	.zero		1


	//   ....[85]....
        /*06e0*/ 	.word	0x00003b20
        /*06e4*/ 	.word	0x000000ff
        /*06e8*/ 	.word	0x00000200
        /*06ec*/ 	.short	0x010a
        /*06ee*/ 	.byte	0x0f
	.zero		1


	//   ....[86]....
        /*06f0*/ 	.word	0x00003e80
        /*06f4*/ 	.word	0x000000ff
        /*06f8*/ 	.word	0x00000200
        /*06fc*/ 	.short	0x0100
        /*06fe*/ 	.byte	0x06
	.zero		1


	//   ....[87]....
        /*0700*/ 	.word	0x000041b0
        /*0704*/ 	.word	0x000000ff
        /*0708*/ 	.word	0x000001d0
        /*070c*/ 	.short	0x010a
        /*070e*/ 	.byte	0x0d
	.zero		1


	//   ....[88]....
        /*0710*/ 	.word	0x000042c0
        /*0714*/ 	.word	0x000000ff
        /*0718*/ 	.word	0x000001d8
        /*071c*/ 	.short	0x0101
        /*071e*/ 	.byte	0x0d
	.zero		1


	//   ....[89]....
        /*0720*/ 	.word	0x00004770
        /*0724*/ 	.word	0x000000ff
        /*0728*/ 	.word	0x000001c8
        /*072c*/ 	.short	0x010a
        /*072e*/ 	.byte	0x05
	.zero		1


	//   ....[90]....
        /*0730*/ 	.word	0x00004790
        /*0734*/ 	.word	0x000000ff
        /*0738*/ 	.word	0x00000190
        /*073c*/ 	.short	0x010a
        /*073e*/ 	.byte	0x05
	.zero		1


	//   ....[91]....
        /*0740*/ 	.word	0x00006e90
        /*0744*/ 	.word	0x000000ff
        /*0748*/ 	.word	0x00000000
        /*074c*/ 	.short	0x0101
        /*074e*/ 	.byte	0x09
	.zero		1


	//   ....[92]....
        /*0750*/ 	.word	0x00006ed0
        /*0754*/ 	.word	0x000000ff
        /*0758*/ 	.word	0x00000000
        /*075c*/ 	.short	0x0101
        /*075e*/ 	.byte	0x08
	.zero		1


	//   ....[93]....
        /*0760*/ 	.word	0x00006f10
        /*0764*/ 	.word	0x000000ff
        /*0768*/ 	.word	0x000001c8
        /*076c*/ 	.short	0x010a
        /*076e*/ 	.byte	0x05
	.zero		1


	//   ....[94]....
        /*0770*/ 	.word	0x00006fa0
        /*0774*/ 	.word	0x000000ff
        /*0778*/ 	.word	0x00000190
        /*077c*/ 	.short	0x010a
        /*077e*/ 	.byte	0x05
	.zero		1


	//   ....[95]....
        /*0780*/ 	.word	0x00008e20
        /*0784*/ 	.word	0x000000ff
        /*0788*/ 	.word	0x00000000
        /*078c*/ 	.short	0x0101
        /*078e*/ 	.byte	0x09
	.zero		1


	//   ....[96]....
        /*0790*/ 	.word	0x00008e60
        /*0794*/ 	.word	0x000000ff
        /*0798*/ 	.word	0x00000000
        /*079c*/ 	.short	0x0101
        /*079e*/ 	.byte	0x08
	.zero		1


	//   ....[97]....
        /*07a0*/ 	.word	0x00008e80
        /*07a4*/ 	.word	0x000000ff
        /*07a8*/ 	.word	0x000001c8
        /*07ac*/ 	.short	0x010a
        /*07ae*/ 	.byte	0x05
	.zero		1


	//   ....[98]....
        /*07b0*/ 	.word	0x00009410
        /*07b4*/ 	.word	0x00000003
        /*07b8*/ 	.word	0x000001c8
        /*07bc*/ 	.short	0x010a
        /*07be*/ 	.byte	0xff
	.zero		1


	//   ....[99]....
        /*07c0*/ 	.word	0x00009500
        /*07c4*/ 	.word	0x000000ff
        /*07c8*/ 	.word	0x00000200
        /*07cc*/ 	.short	0x0100
        /*07ce*/ 	.byte	0x06
	.zero		1


	//   ....[100]....
        /*07d0*/ 	.word	0x00009600
        /*07d4*/ 	.word	0x000000ff
        /*07d8*/ 	.word	0x00000200
        /*07dc*/ 	.short	0x0100
        /*07de*/ 	.byte	0x06
	.zero		1


	//   ....[101]....
        /*07e0*/ 	.word	0x000098e0
        /*07e4*/ 	.word	0x000000ff
        /*07e8*/ 	.word	0x00000000
        /*07ec*/ 	.short	0x0101
        /*07ee*/ 	.byte	0x09
	.zero		1


	//   ....[102]....
        /*07f0*/ 	.word	0x00009bf0
        /*07f4*/ 	.word	0x000000ff
        /*07f8*/ 	.word	0x000001c8
        /*07fc*/ 	.short	0x0101
        /*07fe*/ 	.byte	0x08
	.zero		1


	//   ....[103]....
        /*0800*/ 	.word	0x0000a1b0
        /*0804*/ 	.word	0x000000ff
        /*0808*/ 	.word	0x00000000
        /*080c*/ 	.short	0x0101
        /*080e*/ 	.byte	0x09
	.zero		1


	//   ....[104]....
        /*0810*/ 	.word	0x0000a1e0
        /*0814*/ 	.word	0x000000ff
        /*0818*/ 	.word	0x000001c8
        /*081c*/ 	.short	0x0101
        /*081e*/ 	.byte	0x08
	.zero		1


	//   ....[105]....
        /*0820*/ 	.word	0x0000a250
        /*0824*/ 	.word	0x000000ff
        /*0828*/ 	.word	0x000001c8
        /*082c*/ 	.short	0x0101
        /*082e*/ 	.byte	0x08
	.zero		1


	//   ....[106]....
        /*0830*/ 	.word	0x0000a260
        /*0834*/ 	.word	0x000000ff
        /*0838*/ 	.word	0x000001b0
        /*083c*/ 	.short	0x010a
        /*083e*/ 	.byte	0x08
	.zero		1


	//   ....[107]....
        /*0840*/ 	.word	0x0000a280
        /*0844*/ 	.word	0x000000ff
        /*0848*/ 	.word	0x000001d8
        /*084c*/ 	.short	0x010a
        /*084e*/ 	.byte	0x08
	.zero		1


	//   ....[108]....
        /*0850*/ 	.word	0x0000af10
        /*0854*/ 	.word	0x000000ff
        /*0858*/ 	.word	0x00000000
        /*085c*/ 	.short	0x0101
        /*085e*/ 	.byte	0x09
	.zero		1


	//   ....[109]....
        /*0860*/ 	.word	0x0000af20
        /*0864*/ 	.word	0x000000ff
        /*0868*/ 	.word	0x000001d0
        /*086c*/ 	.short	0x0101
        /*086e*/ 	.byte	0x08
	.zero		1


	//   ....[110]....
        /*0870*/ 	.word	0x0000b230
        /*0874*/ 	.word	0x000000ff
        /*0878*/ 	.word	0x000001d8
        /*087c*/ 	.short	0x010a
        /*087e*/ 	.byte	0x08
	.zero		1


	//   ....[111]....
        /*0880*/ 	.word	0x0000b310
        /*0884*/ 	.word	0x000000ff
        /*0888*/ 	.word	0x00000200
        /*088c*/ 	.short	0x0100
        /*088e*/ 	.byte	0x06
	.zero		1


	//   ....[112]....
        /*0890*/ 	.word	0x0000b3f0
        /*0894*/ 	.word	0x000000ff
        /*0898*/ 	.word	0x00000200
        /*089c*/ 	.short	0x0100
        /*089e*/ 	.byte	0x06
	.zero		1


	//   ....[113]....
        /*08a0*/ 	.word	0x0000b450
        /*08a4*/ 	.word	0x00000003
        /*08a8*/ 	.word	0x000000d0
        /*08ac*/ 	.short	0x010a
        /*08ae*/ 	.byte	0xff
	.zero		1


	//   ....[114]....
        /*08b0*/ 	.word	0x0000b4d0
        /*08b4*/ 	.word	0x00000003
        /*08b8*/ 	.word	0x00000008
        /*08bc*/ 	.short	0x010a
        /*08be*/ 	.byte	0xff
	.zero		1


	//   ....[115]....
        /*08c0*/ 	.word	0x0000b550
        /*08c4*/ 	.word	0x00000003
        /*08c8*/ 	.word	0x000000d0
        /*08cc*/ 	.short	0x010a
        /*08ce*/ 	.byte	0xff
	.zero		1


	//   ....[116]....
        /*08d0*/ 	.word	0x0000b5d0
        /*08d4*/ 	.word	0x00000003
        /*08d8*/ 	.word	0x000000d0
        /*08dc*/ 	.short	0x010a
        /*08de*/ 	.byte	0xff
	.zero		1


	//   ....[117]....
        /*08e0*/ 	.word	0x0000b650
        /*08e4*/ 	.word	0x00000003
        /*08e8*/ 	.word	0x000000d0
        /*08ec*/ 	.short	0x010a
        /*08ee*/ 	.byte	0xff
	.zero		1


	//   ....[118]....
        /*08f0*/ 	.word	0x0000b6c0
        /*08f4*/ 	.word	0x00000003
        /*08f8*/ 	.word	0x000000d0
        /*08fc*/ 	.short	0x010a
        /*08fe*/ 	.byte	0xff
	.zero		1


	//   ....[119]....
        /*0900*/ 	.word	0x0000b730
        /*0904*/ 	.word	0x00000003
        /*0908*/ 	.word	0x00000008
        /*090c*/ 	.short	0x010a
        /*090e*/ 	.byte	0xff
	.zero		1


	//   ....[120]....
        /*0910*/ 	.word	0x0000b7a0
        /*0914*/ 	.word	0x00000003
        /*0918*/ 	.word	0x00000008
        /*091c*/ 	.short	0x010a
        /*091e*/ 	.byte	0xff
	.zero		1


	//   ....[121]....
        /*0920*/ 	.word	0x0000b800
        /*0924*/ 	.word	0x00000005
        /*0928*/ 	.word	0x00000000
        /*092c*/ 	.short	0x010a
        /*092e*/ 	.byte	0xff
	.zero		1


	//   ....[122]....
        /*0930*/ 	.word	0x0000b860
        /*0934*/ 	.word	0x00000005
        /*0938*/ 	.word	0x00000000
        /*093c*/ 	.short	0x010a
        /*093e*/ 	.byte	0xff
	.zero		1


	//   ....[123]....
        /*0940*/ 	.word	0x0000b8d0
        /*0944*/ 	.word	0x00000003
        /*0948*/ 	.word	0x00000000
        /*094c*/ 	.short	0x010a
        /*094e*/ 	.byte	0xff
	.zero		1


	//   ....[124]....
        /*0950*/ 	.word	0x0000b940
        /*0954*/ 	.word	0x00000003
        /*0958*/ 	.word	0x00000010
        /*095c*/ 	.short	0x010a
        /*095e*/ 	.byte	0xff
	.zero		1


	//   ....[125]....
        /*0960*/ 	.word	0x0000b9b0
        /*0964*/ 	.word	0x00000007
        /*0968*/ 	.word	0x00000010
        /*096c*/ 	.short	0x010a
        /*096e*/ 	.byte	0xff
	.zero		1


	//   ....[126]....
        /*0970*/ 	.word	0x0000ba30
        /*0974*/ 	.word	0x00000007
        /*0978*/ 	.word	0x00000198
        /*097c*/ 	.short	0x010a
        /*097e*/ 	.byte	0xff
	.zero		1


	//   ....[127]....
        /*0980*/ 	.word	0x0000bab0
        /*0984*/ 	.word	0x00000007
        /*0988*/ 	.word	0x000001a0
        /*098c*/ 	.short	0x010a
        /*098e*/ 	.byte	0xff
	.zero		1


	//   ....[128]....
        /*0990*/ 	.word	0x0000bb20
        /*0994*/ 	.word	0x00000007
        /*0998*/ 	.word	0x00000010
        /*099c*/ 	.short	0x010a
        /*099e*/ 	.byte	0xff
	.zero		1


	//   ....[129]....
        /*09a0*/ 	.word	0x0000bb90
        /*09a4*/ 	.word	0x00000003
        /*09a8*/ 	.word	0x00000010
        /*09ac*/ 	.short	0x010a
        /*09ae*/ 	.byte	0xff
	.zero		1


	//   ....[130]....
        /*09b0*/ 	.word	0x0000bc10
        /*09b4*/ 	.word	0x00000003
        /*09b8*/ 	.word	0x00000198
        /*09bc*/ 	.short	0x010a
        /*09be*/ 	.byte	0xff
	.zero		1


	//   ....[131]....
        /*09c0*/ 	.word	0x0000bc80
        /*09c4*/ 	.word	0x00000003
        /*09c8*/ 	.word	0x000001a0
        /*09cc*/ 	.short	0x010a
        /*09ce*/ 	.byte	0xff
	.zero		1


	//   ....[132]....
        /*09d0*/ 	.word	0x0000bce0
        /*09d4*/ 	.word	0x00000003
        /*09d8*/ 	.word	0x00000200
        /*09dc*/ 	.short	0x010a
        /*09de*/ 	.byte	0xff
	.zero		1


	//   ....[133]....
        /*09e0*/ 	.word	0x0000bd50
        /*09e4*/ 	.word	0x00000003
        /*09e8*/ 	.word	0x000001d0
        /*09ec*/ 	.short	0x010a
        /*09ee*/ 	.byte	0xff
	.zero		1


	//   ....[134]....
        /*09f0*/ 	.word	0x0000bdc0
        /*09f4*/ 	.word	0x00000003
        /*09f8*/ 	.word	0x000001c8
        /*09fc*/ 	.short	0x010a
        /*09fe*/ 	.byte	0xff
	.zero		1


	//   ....[135]....
        /*0a00*/ 	.word	0x0000be30
        /*0a04*/ 	.word	0x00000004
        /*0a08*/ 	.word	0x00000190
        /*0a0c*/ 	.short	0x010a
        /*0a0e*/ 	.byte	0xff
	.zero		1


	//   ....[136]....
        /*0a10*/ 	.word	0x0000beb0
        /*0a14*/ 	.word	0x00000005
        /*0a18*/ 	.word	0x000001c8
        /*0a1c*/ 	.short	0x010a
        /*0a1e*/ 	.byte	0xff
	.zero		1


	//   ....[137]....
        /*0a20*/ 	.word	0x0000bf20
        /*0a24*/ 	.word	0x00000004
        /*0a28*/ 	.word	0x00000190
        /*0a2c*/ 	.short	0x010a
        /*0a2e*/ 	.byte	0xff
	.zero		1


	//   ....[138]....
        /*0a30*/ 	.word	0x0000bf90
        /*0a34*/ 	.word	0x00000004
        /*0a38*/ 	.word	0x000001c8
        /*0a3c*/ 	.short	0x010a
        /*0a3e*/ 	.byte	0xff
	.zero		1


	//   ....[139]....
        /*0a40*/ 	.word	0x0000bff0
        /*0a44*/ 	.word	0x00000003
        /*0a48*/ 	.word	0x000001c8
        /*0a4c*/ 	.short	0x010a
        /*0a4e*/ 	.byte	0xff
	.zero		1


	//   ....[140]....
        /*0a50*/ 	.word	0x0000c050
        /*0a54*/ 	.word	0x00000002
        /*0a58*/ 	.word	0x000001b0
        /*0a5c*/ 	.short	0x010a
        /*0a5e*/ 	.byte	0xff
	.zero		1


	//   ....[141]....
        /*0a60*/ 	.word	0x0000c0b0
        /*0a64*/ 	.word	0x00000002
        /*0a68*/ 	.word	0x000001d8
        /*0a6c*/ 	.short	0x010a
        /*0a6e*/ 	.byte	0xff
	.zero		1


	//   ....[142]....
        /*0a70*/ 	.word	0x0000c110
        /*0a74*/ 	.word	0x00000002
        /*0a78*/ 	.word	0x000001d8
        /*0a7c*/ 	.short	0x010a
        /*0a7e*/ 	.byte	0xff
	.zero		1


	//----- nvinfo : EIATTR_NUM_MBARRIERS
	.align		4
.L_60:
        /*0a80*/ 	.byte	0x03, 0x38
        /*0a82*/ 	.short	0x0043


	//----- nvinfo : EIATTR_EXIT_INSTR_OFFSETS
	.align		4
        /*0a84*/ 	.byte	0x04, 0x1c
        /*0a86*/ 	.short	(.L_62 - .L_61)


	//   ....[0]....
.L_61:
        /*0a88*/ 	.word	0x0000b420


	//----- nvinfo : EIATTR_INDIRECT_BRANCH_TARGETS
	.align		4
.L_62:
        /*0a8c*/ 	.byte	0x04, 0x34
        /*0a8e*/ 	.short	(.L_64 - .L_63)


	//   ....[0]....
.L_63:
        /*0a90*/ 	.word	.L_x_150@srel
        /*0a94*/ 	.short	0x0
        /*0a96*/ 	.short	0x0
        /*0a98*/ 	.word	0x4
        /*0a9c*/ 	.word	.L_x_151@srel
        /*0aa0*/ 	.word	.L_x_152@srel
        /*0aa4*/ 	.word	.L_x_153@srel
        /*0aa8*/ 	.word	.L_x_10@srel


	//   ....[1]....
        /* <DEDUP_REMOVED lines=13> */


	//----- nvinfo : EIATTR_REQNTID
	.align		4
.L_64:
        /*0adc*/ 	.byte	0x04, 0x10
        /*0ade*/ 	.short	(.L_66 - .L_65)
.L_65:
        /*0ae0*/ 	.word	0x00000200
        /*0ae4*/ 	.word	0x00000001
        /*0ae8*/ 	.word	0x00000001


	//----- nvinfo : EIATTR_CRS_STACK_SIZE
	.align		4
.L_66:
        /*0aec*/ 	.byte	0x04, 0x1e
        /*0aee*/ 	.short	(.L_68 - .L_67)
.L_67:
        /*0af0*/ 	.word	0x00000000


	//----- nvinfo : EIATTR_CBANK_PARAM_SIZE
	.align		4
.L_68:
        /*0af4*/ 	.byte	0x03, 0x19
        /*0af6*/ 	.short	0x02ac


	//----- nvinfo : EIATTR_PARAM_CBANK
	.align		4
        /*0af8*/ 	.byte	0x04, 0x0a
        /*0afa*/ 	.short	(.L_70 - .L_69)
	.align		4
.L_69:
        /*0afc*/ 	.word	index@(.nv.constant0.kernel_cutlass_kernel_flash_attncuteflash_fwd_sm100FlashAttentionForwardSm100_object_at__tensor0000o12811101213_tensor0000o12811101213_tensor0000o12810111213_tensor0000o12811101213_tensor_0)
        /*0b00*/ 	.short	0x0380
        /*0b02*/ 	.short	0x02ac


	//----- nvinfo : EIATTR_SW_WAR
	.align		4
.L_70:
        /*0b04*/ 	.byte	0x04, 0x36
        /*0b06*/ 	.short	(.L_72 - .L_71)
.L_71:
        /*0b08*/ 	.word	0x00000008
.L_72:


//--------------------- .nv.compat                --------------------------
	.section	.nv.compat,"",@"SHT_CUDA_COMPAT_INFO"
	.align	4
        /*0000*/ 	.byte	0x02, 0x02, 0x02, 0x00, 0x02, 0x05, 0x05, 0x00, 0x02, 0x03, 0x01, 0x00, 0x02, 0x06, 0x01, 0x00


//--------------------- .nv.callgraph             --------------------------
	.section	.nv.callgraph,"",@"SHT_CUDA_CALLGRAPH"
	.align	4
	.sectionentsize	8
	.align		4
        /*0000*/ 	.word	0x00000000
	.align		4
        /*0004*/ 	.word	0xffffffff
	.align		4
        /*0008*/ 	.word	0x00000000
	.align		4
        /*000c*/ 	.word	0xfffffffe
	.align		4
        /*0010*/ 	.word	0x00000000
	.align		4
        /*0014*/ 	.word	0xfffffffd
	.align		4
        /*0018*/ 	.word	0x00000000
	.align		4
        /*001c*/ 	.word	0xfffffffc


//--------------------- .nv.constant2.kernel_cutlass_kernel_flash_attncuteflash_fwd_sm100FlashAttentionForwardSm100_object_at__tensor0000o12811101213_tensor0000o12811101213_tensor0000o12810111213_tensor0000o12811101213_tensor_0 --------------------------
	.section	.nv.constant2.kernel_cutlass_kernel_flash_attncuteflash_fwd_sm100FlashAttentionForwardSm100_object_at__tensor0000o12811101213_tensor0000o12811101213_tensor0000o12810111213_tensor0000o12811101213_tensor_0,"a",@progbits
	.sectionflags	@""
	.align	4
.nv.constant2.kernel_cutlass_kernel_flash_attncuteflash_fwd_sm100FlashAttentionForwardSm100_object_at__tensor0000o12811101213_tensor0000o12811101213_tensor0000o12810111213_tensor0000o12811101213_tensor_0:
        /*0000*/ 	.byte	0xf0, 0x0b, 0x00, 0x00, 0xc0, 0x0b, 0x00, 0x00, 0x90, 0x0b, 0x00, 0x00, 0x70, 0x21, 0x00, 0x00
        /*0010*/ 	.byte	0xd0, 0x0c, 0x00, 0x00, 0x80, 0x0c, 0x00, 0x00, 0x80, 0x0c, 0x00, 0x00, 0x80, 0x0c, 0x00, 0x00
        /*0020*/ 	.byte	0x80, 0x0c, 0x00, 0x00, 0x80, 0x0c, 0x00, 0x00, 0x80, 0x0c, 0x00, 0x00, 0x00, 0x0d, 0x00, 0x00
        /*0030*/ 	.byte	0x80, 0x0c, 0x00, 0x00


//--------------------- .text.kernel_cutlass_kernel_flash_attncuteflash_fwd_sm100FlashAttentionForwardSm100_object_at__tensor0000o12811101213_tensor0000o12811101213_tensor0000o12810111213_tensor0000o12811101213_tensor_0 --------------------------
	.section	.text.kernel_cutlass_kernel_flash_attncuteflash_fwd_sm100FlashAttentionForwardSm100_object_at__tensor0000o12811101213_tensor0000o12811101213_tensor0000o12810111213_tensor0000o12811101213_tensor_0,"ax",@progbits
	.align	128
        .global         kernel_cutlass_kernel_flash_attncuteflash_fwd_sm100FlashAttentionForwardSm100_object_at__tensor0000o12811101213_tensor0000o12811101213_tensor0000o12810111213_tensor0000o12811101213_tensor_0
        .type           kernel_cutlass_kernel_flash_attncuteflash_fwd_sm100FlashAttentionForwardSm100_object_at__tensor0000o12811101213_tensor0000o12811101213_tensor0000o12810111213_tensor0000o12811101213_tensor_0,@function
        .size           kernel_cutlass_kernel_flash_attncuteflash_fwd_sm100FlashAttentionForwardSm100_object_at__tensor0000o12811101213_tensor0000o12811101213_tensor0000o12810111213_tensor0000o12811101213_tensor_0,(.L_x_167 - kernel_cutlass_kernel_flash_attncuteflash_fwd_sm100FlashAttentionForwardSm100_object_at__tensor0000o12811101213_tensor0000o12811101213_tensor0000o12810111213_tensor0000o12811101213_tensor_0)
        .other          kernel_cutlass_kernel_flash_attncuteflash_fwd_sm100FlashAttentionForwardSm100_object_at__tensor0000o12811101213_tensor0000o12811101213_tensor0000o12810111213_tensor0000o12811101213_tensor_0,@"STO_CUDA_ENTRY STV_DEFAULT"
kernel_cutlass_kernel_flash_attncuteflash_fwd_sm100FlashAttentionForwardSm100_object_at__tensor0000o12811101213_tensor0000o12811101213_tensor0000o12810111213_tensor0000o12811101213_tensor_0:
.text.kernel_cutlass_kernel_flash_attncuteflash_fwd_sm100FlashAttentionForwardSm100_object_at__tensor0000o12811101213_tensor0000o12811101213_tensor0000o12810111213_tensor0000o12811101213_tensor_0:
[----:B------:R-:W1:Y:S01]  /*0000*/  LDC R1, c[0x0][0x37c] ;  /* 0x0000df00ff017b82 */ /* 0x000e620000000800 */
[----:B------:R-:W2:Y:S07]  /*0010*/  S2R R0, SR_TID.X ;  /* 0x0000000000007919 */ /* 0x000eae0000002100 */
[----:B------:R-:W3:Y:S01]  /*0020*/  S2UR UR14, SR_CgaCtaId ;  /* 0x00000000000e79c3 */ /* 0x000ee20000008800 */
[----:B------:R-:W4:Y:S01]  /*0030*/  LDCU UR11, c[0x0][0x36c] ;  /* 0x00006d80ff0b77ac */ /* 0x000f220008000800 */
[----:B------:R-:W-:Y:S01]  /*0040*/  UMOV UR10, 0x1 ;  /* 0x00000001000a7882 */ /* 0x000fe20000000000 */
[----:B------:R-:W-:-:S05]  /*0050*/  UMOV UR12, 0x1 ;  /* 0x00000001000c7882 */ /* 0x000fca0000000000 */
[----:B------:R-:W5:Y:S01]  /*0060*/  S2UR UR18, SR_CTAID.X ;  /* 0x00000000001279c3 */ /* 0x000f620000002500 */
[----:B----4-:R-:W-:Y:S02]  /*0070*/  UISETP.EQ.U32.AND UP4, UPT, UR11, 0x1, UPT ;  /* 0x000000010b00788c */ /* 0x010fe4000bf82070 */
[----:B---3--:R-:W-:-:S04]  /*0080*/  ULEA.HI UR5, UR14, UR14, URZ, 0x1 ;  /* 0x0000000e0e057291 */ /* 0x008fc8000f8f08ff */
[----:B------:R-:W-:Y:S02]  /*0090*/  ULOP3.LUT UR4, UR5, 0xfffffffe, URZ, 0xc0, !UPT ;  /* 0xfffffffe05047892 */ /* 0x000fe4000f8ec0ff */
[----:B------:R-:W-:Y:S01]  /*00a0*/  USHF.R.U32.HI UR7, URZ, 0x1, UR5 ;  /* 0x00000001ff077899 */ /* 0x000fe20008011605 */
[----:B--2---:R-:W-:Y:S01]  /*00b0*/  SHF.R.U32.HI R0, RZ, 0x5, R0 ;  /* 0x00000005ff007819 */ /* 0x004fe20000011600 */
[----:B------:R-:W-:Y:S02]  /*00c0*/  UISETP.NE.AND UP0, UPT, UR14, UR4, UPT ;  /* 0x000000040e00728c */ /* 0x000fe4000bf05270 */
[----:B------:R-:W-:Y:S01]  /*00d0*/  UIADD3 UR4, UPT, UPT, -UR4, UR14, URZ ;  /* 0x0000000e04047290 */ /* 0x000fe2000fffe1ff */
[C---:B------:R-:W-:Y:S01]  /*00e0*/  R2UR UR6, R0.reuse ;  /* 0x00000000000672ca */ /* 0x040fe200000e0000 */
[----:B------:R-:W-:Y:S01]  /*00f0*/  UISETP.LT.AND UP0, UPT, UR14, URZ, UP0 ;  /* 0x000000ff0e00728c */ /* 0x000fe20008701270 */
[----:B------:R-:W-:Y:S01]  /*0100*/  ISETP.NE.AND P0, PT, R0, 0xc, PT ;  /* 0x0000000c0000780c */ /* 0x000fe20003f05270 */
[----:B------:R-:W-:-:S02]  /*0110*/  ULOP3.LUT UR8, UR4, 0x1, URZ, 0x3c, !UPT ;  /* 0x0000000104087892 */ /* 0x000fc4000f8e3cff */
[----:B------:R-:W-:Y:S02]  /*0120*/  USHF.L.U32 UR9, UR10, UR4, URZ ;  /* 0x000000040a097299 */ /* 0x000fe400080006ff */
[----:B------:R-:W-:Y:S02]  /*0130*/  USHF.L.U32 UR4, UR10, UR8, URZ ;  /* 0x000000080a047299 */ /* 0x000fe400080006ff */
[----:B-----5:R-:W-:Y:S02]  /*0140*/  ULOP3.LUT UR58, UR18, 0x1, URZ, 0xc0, !UPT ;  /* 0x00000001123a7892 */ /* 0x020fe4000f8ec0ff */
[----:B------:R-:W-:Y:S02]  /*0150*/  ULOP3.LUT UR52, UR4, UR9, URZ, 0xfc, !UPT ;  /* 0x0000000904347292 */ /* 0x000fe4000f8efcff */
[----:B------:R-:W-:Y:S02]  /*0160*/  UISETP.NE.AND UP5, UPT, UR6, URZ, UPT ;  /* 0x000000ff0600728c */ /* 0x000fe4000bfa5270 */
[----:B------:R-:W-:-:S02]  /*0170*/  UIADD3 UR6, UPT, UPT, UR7, -0x1, URZ ;  /* 0xffffffff07067890 */ /* 0x000fc4000fffe0ff */
[----:B------:R-:W-:-:S04]  /*0180*/  @!UP0 UIADD3 UR6, UPT, UPT, UR7, URZ, URZ ;  /* 0x000000ff07068290 */ /* 0x000fc8000fffe0ff */
[----:B------:R-:W-:-:S03]  /*0190*/  UIADD3 UR4, UPT, UPT, UR6, UR6, URZ ;  /* 0x0000000606047290 */ /* 0x000fc6000fffe0ff */
[----:B------:R-:W-:-:S04]  /*01a0*/  @!UP5 UIADD3 UR12, UPT, UPT, -UR12, 0x100000, URZ ;  /* 0x001000000c0cd890 */ /* 0x000fc8000fffe1ff */
[----:B------:R-:W-:Y:S02]  /*01b0*/  @!UP5 USHF.L.U32 UR13, UR12, 0xb, URZ ;  /* 0x0000000b0c0dd899 */ /* 0x000fe400080006ff */
[----:B------:R-:W-:Y:S01]  /*01c0*/  @!UP5 USHF.L.U32 UR12, UR12, 0x1, URZ ;  /* 0x000000010c0cd899 */ /* 0x000fe200080006ff */
[----:B------:R-:W-:Y:S01]  /*01d0*/  @!UP5 UMOV UR5, 0x400 ;  /* 0x000004000005d882 */ /* 0x000fe20000000000 */
[----:B------:R-:W-:Y:S01]  /*01e0*/  IMAD.U32 R2, RZ, RZ, UR4 ;  /* 0x00000004ff027e24 */ /* 0x000fe2000f8e00ff */
[----:B------:R-:W-:Y:S01]  /*01f0*/  @!UP5 ULEA UR15, UR14, UR5, 0x18 ;  /* 0x000000050e0fd291 */ /* 0x000fe2000f8ec0ff */
[----:B-1----:R-:W-:Y:S11]  /*0200*/  BRA.U UP5, `(.L_x_0) ;  /* 0x0000000105387547 */ /* 0x002ff6000b800000 */
[----:B------:R-:W1:Y:S02]  /*0210*/  LDCU.64 UR4, c[0x0][0x348] ;  /* 0x00006900ff0477ac */ /* 0x000e640008000a00 */
[----:B-1----:R-:W-:Y:S02]  /*0220*/  UIADD3 UR10, UP3, UPT, UR4, 0x80, URZ ;  /* 0x00000080040a7890 */ /* 0x002fe4000ff7e0ff */
[----:B------:R-:W-:Y:S02]  /*0230*/  UIADD3 UR8, UP2, UPT, UR4, 0x100, URZ ;  /* 0x0000010004087890 */ /* 0x000fe4000ff5e0ff */
[----:B------:R-:W-:Y:S02]  /*0240*/  UIADD3 UR6, UP1, UPT, UR4, 0x180, URZ ;  /* 0x0000018004067890 */ /* 0x000fe4000ff3e0ff */
[----:B------:R-:W-:Y:S02]  /*0250*/  UIADD3 UR4, UP0, UPT, UR4, 0x200, URZ ;  /* 0x0000020004047890 */ /* 0x000fe4000ff1e0ff */
[----:B------:R-:W-:-:S02]  /*0260*/  UIADD3.X UR11, UPT, UPT, URZ, UR5, URZ, UP3, !UPT ;  /* 0x00000005ff0b7290 */ /* 0x000fc40009ffe4ff */
[----:B------:R-:W-:Y:S02]  /*0270*/  UIADD3.X UR9, UPT, UPT, URZ, UR5, URZ, UP2, !UPT ;  /* 0x00000005ff097290 */ /* 0x000fe400097fe4ff */
[----:B------:R-:W-:Y:S02]  /*0280*/  UIADD3.X UR7, UPT, UPT, URZ, UR5, URZ, UP1, !UPT ;  /* 0x00000005ff077290 */ /* 0x000fe40008ffe4ff */
[----:B------:R-:W-:-:S03]  /*0290*/  UIADD3.X UR5, UPT, UPT, URZ, UR5, URZ, UP0, !UPT ;  /* 0x00000005ff057290 */ /* 0x000fc600087fe4ff */
[----:B------:R1:W-:Y:S02]  /*02a0*/  UTMACCTL.PF [UR10] ;  /* 0x000000000a0079b9 */ /* 0x0003e40008040000 */
[----:B------:R1:W-:Y:S02]  /*02b0*/  UTMACCTL.PF [UR8] ;  /* 0x00000000080079b9 */ /* 0x0003e40008040000 */
[----:B------:R1:W-:Y:S02]  /*02c0*/  UTMACCTL.PF [UR6] ;  /* 0x00000000060079b9 */ /* 0x0003e40008040000 */
[----:B------:R1:W-:Y:S02]  /*02d0*/  UTMACCTL.PF [UR4] ;  /* 0x00000000040079b9 */ /* 0x0003e40008040000 */
[----:B-1----:R-:W-:Y:S01]  /*02e0*/  NOP ;  /* 0x0000000000007918 */ /* 0x002fe20000000000 */
.L_x_0:
[----:B------:R-:W-:Y:S05]  /*02f0*/  @P0 BRA `(.L_x_1) ;  /* 0x00000000002c0947 */ /* 0x000fea0003800000 */
[----:B------:R-:W1:Y:S01]  /*0300*/  S2UR UR6, SR_CgaCtaId ;  /* 0x00000000000679c3 */ /* 0x000e620000008800 */
[----:B------:R-:W-:Y:S01]  /*0310*/  UMOV UR4, 0x400 ;  /* 0x0000040000047882 */ /* 0x000fe20000000000 */
[----:B------:R-:W-:Y:S01]  /*0320*/  UMOV UR5, 0x20 ;  /* 0x0000002000057882 */ /* 0x000fe20000000000 */
[----:B------:R-:W-:Y:S01]  /*0330*/  ELECT P0, URZ, PT ;  /* 0x0000000000ff782f */ /* 0x000fe20003800000 */
[----:B-1----:R-:W-:Y:S02]  /*0340*/  ULEA UR6, UR6, UR4, 0x18 ;  /* 0x0000000406067291 */ /* 0x002fe4000f8ec0ff */
[----:B------:R-:W-:-:S04]  /*0350*/  UIADD3 UR4, UPT, UPT, -UR5, 0x100000, URZ ;  /* 0x0010000005047890 */ /* 0x000fc8000fffe1ff */
[----:B------:R-:W-:Y:S02]  /*0360*/  USHF.L.U32 UR5, UR4, 0xb, URZ ;  /* 0x0000000b04057899 */ /* 0x000fe400080006ff */
[----:B------:R-:W-:Y:S01]  /*0370*/  USHF.L.U32 UR4, UR4, 0x1, URZ ;  /* 0x0000000104047899 */ /* 0x000fe200080006ff */
[----:B------:R-:W1:Y:S11]  /*0380*/  FENCE.VIEW.ASYNC.S ;  /* 0x00000000000073c6 */ /* 0x000e760000000000 */
[----:B-1----:R1:W2:Y:S01]  /*0390*/  SYNCS.EXCH.64 URZ, [UR6+0x200], UR4 ;  /* 0x0002000406ff75b2 */ /* 0x0022a20008000100 */
[----:B------:R-:W-:Y:S01]  /*03a0*/  NOP ;  /* 0x0000000000007918 */ /* 0x000fe20000000000 */
.L_x_1:
[----:B------:R-:W-:Y:S01]  /*03b0*/  NOP ;  /* 0x0000000000007918 */ /* 0x000fe20000000000 */
[----:B------:R-:W3:Y:S02]  /*03c0*/  FENCE.VIEW.ASYNC.S ;  /* 0x00000000000073c6 */ /* 0x000ee40000000000 */
[----:B---3--:R3:W4:Y:S01]  /*03d0*/  @!UP5 SYNCS.EXCH.64 URZ, [UR15], UR12 ;  /* 0x0000000c0fffd5b2 */ /* 0x0087220008000100 */
[----:B------:R3:W5:Y:S01]  /*03e0*/  @!UP5 SYNCS.EXCH.64 URZ, [UR15+0x8], UR12 ;  /* 0x0000080c0fffd5b2 */ /* 0x0007620008000100 */
[----:B------:R-:W-:Y:S05]  /*03f0*/  BRA.U UP5, `(.L_x_2) ;  /* 0x0000000105f87547 */ /* 0x000fea000b800000 */
[----:B-1----:R-:W-:Y:S01]  /*0400*/  UMOV UR4, 0x400 ;  /* 0x0000040000047882 */ /* 0x002fe20000000000 */
[----:B------:R-:W-:Y:S01]  /*0410*/  UMOV UR6, 0x1 ;  /* 0x0000000100067882 */ /* 0x000fe20000000000 */
[----:B------:R-:W-:Y:S02]  /*0420*/  ULEA UR4, UR14, UR4, 0x18 ;  /* 0x000000040e047291 */ /* 0x000fe4000f8ec0ff */
[----:B------:R-:W-:-:S04]  /*0430*/  UIADD3 UR6, UPT, UPT, -UR6, 0x100000, URZ ;  /* 0x0010000006067890 */ /* 0x000fc8000fffe1ff */
[----:B------:R-:W-:Y:S02]  /*0440*/  USHF.L.U32 UR7, UR6, 0xb, URZ ;  /* 0x0000000b06077899 */ /* 0x000fe400080006ff */
[----:B------:R-:W-:Y:S01]  /*0450*/  USHF.L.U32 UR6, UR6, 0x1, URZ ;  /* 0x0000000106067899 */ /* 0x000fe200080006ff */
[----:B------:R-:W-:Y:S02]  /*0460*/  UMOV UR8, 0x200 ;  /* 0x0000020000087882 */ /* 0x000fe40000000000 */
[----:B------:R-:W-:-:S04]  /*0470*/  UIADD3 UR8, UPT, UPT, -UR8, 0x100000, URZ ;  /* 0x0010000008087890 */ /* 0x000fc8000fffe1ff */
[----:B------:R-:W-:Y:S02]  /*0480*/  USHF.L.U32 UR9, UR8, 0xb, URZ ;  /* 0x0000000b08097899 */ /* 0x000fe400080006ff */
[----:B------:R-:W-:Y:S01]  /*0490*/  USHF.L.U32 UR8, UR8, 0x1, URZ ;  /* 0x0000000108087899 */ /* 0x000fe200080006ff */
[----:B------:R-:W1:Y:S02]  /*04a0*/  FENCE.VIEW.ASYNC.S ;  /* 0x00000000000073c6 */ /* 0x000e640000000000 */
[----:B-1----:R1:W3:Y:S01]  /*04b0*/  SYNCS.EXCH.64 URZ, [UR4+0x10], UR6 ;  /* 0x0000100604ff75b2 */ /* 0x0022e20008000100 */
[----:B------:R1:W5:Y:S01]  /*04c0*/  SYNCS.EXCH.64 URZ, [UR4+0x18], UR6 ;  /* 0x0000180604ff75b2 */ /* 0x0003620008000100 */
[----:B------:R1:W4:Y:S01]  /*04d0*/  SYNCS.EXCH.64 URZ, [UR4+0x20], UR6 ;  /* 0x0000200604ff75b2 */ /* 0x0003220008000100 */
[----:B------:R1:W2:Y:S01]  /*04e0*/  SYNCS.EXCH.64 URZ, [UR4+0x28], UR6 ;  /* 0x0000280604ff75b2 */ /* 0x0002a20008000100 */
[----:B------:R1:W1:Y:S01]  /*04f0*/  SYNCS.EXCH.64 URZ, [UR4+0x30], UR6 ;  /* 0x0000300604ff75b2 */ /* 0x0002620008000100 */
        /* <DEDUP_REMOVED lines=45> */
[----:B--2345:R-:W-:Y:S01]  /*07d0*/  NOP ;  /* 0x0000000000007918 */ /* 0x03cfe20000000000 */
.L_x_2:
[----:B------:R-:W-:Y:S05]  /*07e0*/  BRA.U UP5, `(.L_x_3) ;  /* 0x0000000105807547 */ /* 0x000fea000b800000 */
[----:B-1----:R-:W-:Y:S01]  /*07f0*/  UMOV UR4, 0x400 ;  /* 0x0000040000047882 */ /* 0x002fe20000000000 */
[----:B------:R-:W-:Y:S01]  /*0800*/  UMOV UR16, 0x8 ;  /* 0x0000000800107882 */ /* 0x000fe20000000000 */
[----:B------:R-:W-:Y:S01]  /*0810*/  UMOV UR8, 0x1 ;  /* 0x0000000100087882 */ /* 0x000fe20000000000 */
[----:B------:R-:W-:Y:S02]  /*0820*/  ULEA UR4, UR14, UR4, 0x18 ;  /* 0x000000040e047291 */ /* 0x000fe4000f8ec0ff */
[----:B------:R-:W-:-:S04]  /*0830*/  UIADD3 UR16, UPT, UPT, -UR16, 0x100000, URZ ;  /* 0x0010000010107890 */ /* 0x000fc8000fffe1ff */
[----:B------:R-:W-:Y:S02]  /*0840*/  USHF.L.U32 UR17, UR16, 0xb, URZ ;  /* 0x0000000b10117899 */ /* 0x000fe400080006ff */
[----:B------:R-:W-:Y:S01]  /*0850*/  USHF.L.U32 UR16, UR16, 0x1, URZ ;  /* 0x0000000110107899 */ /* 0x000fe200080006ff */
[----:B---3--:R-:W-:Y:S01]  /*0860*/  UMOV UR12, 0x100 ;  /* 0x00000100000c7882 */ /* 0x008fe20000000000 */
[----:B------:R-:W-:-:S04]  /*0870*/  UIADD3 UR8, UPT, UPT, -UR8, 0x100000, URZ ;  /* 0x0010000008087890 */ /* 0x000fc8000fffe1ff */
[----:B------:R-:W-:Y:S02]  /*0880*/  USHF.L.U32 UR9, UR8, 0xb, URZ ;  /* 0x0000000b08097899 */ /* 0x000fe400080006ff */
[----:B------:R-:W-:Y:S01]  /*0890*/  USHF.L.U32 UR8, UR8, 0x1, URZ ;  /* 0x0000000108087899 */ /* 0x000fe200080006ff */
[----:B------:R-:W-:Y:S01]  /*08a0*/  UMOV UR6, 0x80 ;  /* 0x0000008000067882 */ /* 0x000fe20000000000 */
[----:B------:R-:W-:-:S04]  /*08b0*/  UIADD3 UR12, UPT, UPT, -UR12, 0x100000, URZ ;  /* 0x001000000c0c7890 */ /* 0x000fc8000fffe1ff */
[----:B------:R-:W-:Y:S02]  /*08c0*/  USHF.L.U32 UR13, UR12, 0xb, URZ ;  /* 0x0000000b0c0d7899 */ /* 0x000fe400080006ff */
[----:B------:R-:W-:Y:S01]  /*08d0*/  USHF.L.U32 UR12, UR12, 0x1, URZ ;  /* 0x000000010c0c7899 */ /* 0x000fe200080006ff */
[----:B------:R-:W-:Y:S01]  /*08e0*/  UMOV UR10, 0x20 ;  /* 0x00000020000a7882 */ /* 0x000fe20000000000 */
[----:B------:R-:W-:-:S04]  /*08f0*/  UIADD3 UR6, UPT, UPT, -UR6, 0x100000, URZ ;  /* 0x0010000006067890 */ /* 0x000fc8000fffe1ff */
[----:B------:R-:W-:Y:S02]  /*0900*/  USHF.L.U32 UR7, UR6, 0xb, URZ ;  /* 0x0000000b06077899 */ /* 0x000fe400080006ff */
[----:B------:R-:W-:Y:S02]  /*0910*/  USHF.L.U32 UR6, UR6, 0x1, URZ ;  /* 0x0000000106067899 */ /* 0x000fe400080006ff */
        /* <DEDUP_REMOVED lines=10> */
[----:B------:R1:W1:Y:S03]  /*09c0*/  SYNCS.EXCH.64 URZ, [UR4+0x1d0], UR6 ;  /* 0x0001d00604ff75b2 */ /* 0x0002660008000100 */
[----:B------:R1:W1:Y:S01]  /*09d0*/  SYNCS.EXCH.64 URZ, [UR4+0x1d8], UR10 ;  /* 0x0001d80a04ff75b2 */ /* 0x0002620008000100 */
[----:B------:R-:W-:Y:S01]  /*09e0*/  NOP ;  /* 0x0000000000007918 */ /* 0x000fe20000000000 */
.L_x_3:
[----:B------:R-:W-:Y:S01]  /*09f0*/  NOP ;  /* 0x0000000000007918 */ /* 0x000fe20000000000 */
[----:B------:R-:W-:Y:S05]  /*0a00*/  BRA.U !UP4, `(.L_x_4) ;  /* 0x000000010c087547 */ /* 0x000fea000b800000 */
[----:B-12345:R-:W-:Y:S01]  /*0a10*/  UCGABAR_ARV ;  /* 0x00000000000079c7 */ /* 0x03efe20008000000 */
[----:B------:R-:W-:Y:S05]  /*0a20*/  BRA `(.L_x_5) ;  /* 0x0000000000047947 */ /* 0x000fea0003800000 */
.L_x_4:
[----:B-12345:R-:W-:Y:S01]  /*0a30*/  NOP ;  /* 0x0000000000007918 */ /* 0x03efe20000000000 */
.L_x_5:
[----:B------:R-:W-:Y:S05]  /*0a40*/  BRA.U !UP4, `(.L_x_6) ;  /* 0x000000010c0c7547 */ /* 0x000fea000b800000 */
[----:B------:R-:W-:Y:S01]  /*0a50*/  UCGABAR_WAIT ;  /* 0x0000000000007dc7 */ /* 0x000fe20008000000 */
[----:B------:R-:W-:Y:S01]  /*0a60*/  CCTL.IVALL ;  /* 0x00000000ff00798f */ /* 0x000fe20002000000 */
[----:B------:R-:W-:Y:S05]  /*0a70*/  BRA `(.L_x_7) ;  /* 0x0000000000047947 */ /* 0x000fea0003800000 */
.L_x_6:
[----:B------:R-:W-:Y:S06]  /*0a80*/  BAR.SYNC.DEFER_BLOCKING 0x0 ;  /* 0x0000000000007b1d */ /* 0x000fec0000010000 */
.L_x_7:
[----:B------:R-:W1:Y:S02]  /*0a90*/  S2UR UR4, SR_CgaSize ;  /* 0x00000000000479c3 */ /* 0x000e640000008a00 */
[----:B-1----:R-:W-:-:S12]  /*0aa0*/  UIMAD UR4, UR4, -0xa0, URZ ;  /* 0xffffff60040478a4 */ /* 0x002fd8000f8e02ff */
[----:B------:R-:W1:Y:S01]  /*0ab0*/  LDCU UR4, c[0x0][UR4+0x2b0] ;  /* 0x00005600040477ac */ /* 0x000e620008000800 */
[----:B------:R-:W-:Y:S02]  /*0ac0*/  I2FP.F32.U32 R3, UR18 ;  /* 0x0000001200037c45 */ /* 0x000fe40008201000 */
[----:B------:R-:W-:Y:S01]  /*0ad0*/  ISETP.GT.AND P0, PT, R0, 0x6, PT ;  /* 0x000000060000780c */ /* 0x000fe20003f04270 */
[----:B------:R-:W2:Y:S02]  /*0ae0*/  LDCU.U8 UR77, c[0x0][0x620] ;  /* 0x0000c400ff4d77ac */ /* 0x000ea40008000000 */
[----:B-1----:R-:W-:-:S06]  /*0af0*/  FMUL R3, R3, UR4 ;  /* 0x0000000403037c20 */ /* 0x002fcc0008400000 */
[----:B------:R-:W1:Y:S02]  /*0b00*/  F2I.U32.TRUNC.NTZ R3, R3 ;  /* 0x0000000300037305 */ /* 0x000e64000020f000 */
[----:B-1----:R-:W-:Y:S02]  /*0b10*/  R2UR UR51, R3 ;  /* 0x00000000033372ca */ /* 0x002fe400000e0000 */
[----:B--2---:R-:W-:-:S13]  /*0b20*/  @P0 BRA `(.L_x_8) ;  /* 0x00000000003c0947 */ /* 0x004fda0003800000 */
[----:B------:R-:W-:-:S05]  /*0b30*/  IMAD.MOV.U32 R3, RZ, RZ, -0x4 ;  /* 0xfffffffcff037424 */ /* 0x000fca00078e00ff */
[----:B------:R-:W-:-:S05]  /*0b40*/  VIADDMNMX.U32 R3, R0, R3, 0x3, PT ;  /* 0x0000000300037446 */ /* 0x000fca0003800003 */
[----:B------:R-:W-:-:S06]  /*0b50*/  IMAD.SHL.U32 R4, R3, 0x4, RZ ;  /* 0x0000000403047824 */ /* 0x000fcc00078e00ff */
[----:B------:R-:W1:Y:S02]  /*0b60*/  LDC R4, c[0x2][R4] ;  /* 0x0080000004047b82 */ /* 0x000e640000000800 */
[----:B-1----:R-:W-:-:S04]  /*0b70*/  SHF.R.S32.HI R5, RZ, 0x1f, R4 ;  /* 0x0000001fff057819 */ /* 0x002fc80000011404 */
.L_x_150:
[----:B------:R-:W-:Y:S05]  /*0b80*/  BRX R4 -0xb90                                                                                                                                                                                                      (*"BRANCH_TARGETS .L_x_151,.L_x_152,.L_x_153,.L_x_10"*) ;  /* 0xfffffff4041c7949 */ /* 0x000fea000383ffff */
.L_x_153:
[----:B------:R-:W-:-:S08]  /*0b90*/  NOP ;  /* 0x0000000000007918 */ /* 0x000fd00000000000 */
[----:B------:R-:W1:-:S00]  /*0ba0*/  USETMAXREG.DEALLOC.CTAPOOL 0x78 ;  /* 0x00000078000079c8 */ /* 0x000e4000080e0500 */
[----:B-1----:R-:W-:Y:S05]  /*0bb0*/  BRA `(.L_x_9) ;  /* 0x00000030007c7947 */ /* 0x002fea0003800000 */
.L_x_152:
[----:B------:R-:W-:-:S08]  /*0bc0*/  NOP ;  /* 0x0000000000007918 */ /* 0x000fd00000000000 */
[----:B------:R-:W1:-:S00]  /*0bd0*/  USETMAXREG.DEALLOC.CTAPOOL 0x78 ;  /* 0x00000078000079c8 */ /* 0x000e4000080e0500 */
[----:B-1----:R-:W-:Y:S05]  /*0be0*/  BRA `(.L_x_9) ;  /* 0x0000003000707947 */ /* 0x002fea0003800000 */
.L_x_151:
[----:B------:R-:W-:-:S08]  /*0bf0*/  NOP ;  /* 0x0000000000007918 */ /* 0x000fd00000000000 */
[----:B------:R-:W1:-:S00]  /*0c00*/  USETMAXREG.DEALLOC.CTAPOOL 0x78 ;  /* 0x00000078000079c8 */ /* 0x000e4000080e0500 */
[----:B-1----:R-:W-:Y:S05]  /*0c10*/  BRA `(.L_x_9) ;  /* 0x0000003000647947 */ /* 0x002fea0003800000 */
.L_x_8:
[----:B------:R-:W-:-:S05]  /*0c20*/  IMAD.MOV.U32 R3, RZ, RZ, -0x7 ;  /* 0xfffffff9ff037424 */ /* 0x000fca00078e00ff */
[----:B------:R-:W-:-:S05]  /*0c30*/  VIADDMNMX.U32 R3, R0, R3, 0x8, PT ;  /* 0x0000000800037446 */ /* 0x000fca0003800003 */
[----:B------:R-:W-:-:S06]  /*0c40*/  IMAD.SHL.U32 R4, R3, 0x4, RZ ;  /* 0x0000000403047824 */ /* 0x000fcc00078e00ff */
[----:B------:R-:W1:Y:S02]  /*0c50*/  LDC R4, c[0x2][R4+0x10] ;  /* 0x0080040004047b82 */ /* 0x000e640000000800 */
[----:B-1----:R-:W-:-:S04]  /*0c60*/  SHF.R.S32.HI R5, RZ, 0x1f, R4 ;  /* 0x0000001fff057819 */ /* 0x002fc80000011404 */
.L_x_155:
[----:B------:R-:W-:Y:S05]  /*0c70*/  BRX R4 -0xc80                                                                                                                                                                                                      (*"BRANCH_TARGETS .L_x_156,.L_x_157,.L_x_163"*) ;  /* 0xfffffff004e07949 */ /* 0x000fea000383ffff */
.L_x_157:
[----:B------:R-:W-:-:S13]  /*0c80*/  ISETP.NE.AND P0, PT, R0, 0xf, PT ;  /* 0x0000000f0000780c */ /* 0x000fda0003f05270 */
[----:B------:R-:W-:Y:S05]  /*0c90*/  @P0 BRA `(.L_x_10) ;  /* 0x0000001400340947 */ /* 0x000fea0003800000 */
[----:B------:R-:W-:-:S08]  /*0ca0*/  NOP ;  /* 0x0000000000007918 */ /* 0x000fd00000000000 */
[----:B------:R-:W1:-:S00]  /*0cb0*/  USETMAXREG.DEALLOC.CTAPOOL 0x78 ;  /* 0x00000078000079c8 */ /* 0x000e4000080e0500 */
[----:B-1----:R-:W-:Y:S05]  /*0cc0*/  BRA `(.L_x_9) ;  /* 0x0000003000387947 */ /* 0x002fea0003800000 */
.L_x_156:
[----:B------:R-:W-:-:S08]  /*0cd0*/  NOP ;  /* 0x0000000000007918 */ /* 0x000fd00000000000 */
[----:B------:R-:W1:-:S00]  /*0ce0*/  USETMAXREG.DEALLOC.CTAPOOL 0x78 ;  /* 0x00000078000079c8 */ /* 0x000e4000080e0500 */
[----:B-1----:R-:W-:Y:S05]  /*0cf0*/  BRA `(.L_x_9) ;  /* 0x00000030002c7947 */ /* 0x002fea0003800000 */
.L_x_163:
[----:B------:R-:W-:-:S08]  /*0d00*/  NOP ;  /* 0x0000000000007918 */ /* 0x000fd00000000000 */
[----:B------:R-:W1:-:S00]  /*0d10*/  USETMAXREG.DEALLOC.CTAPOOL 0x78 ;  /* 0x00000078000079c8 */ /* 0x000e4000080e0500 */
[----:B------:R-:W2:Y:S01]  /*0d20*/  LDCU UR4, c[0x0][0x610] ;  /* 0x0000c200ff0477ac */ /* 0x000ea20008000800 */
[----:B-1----:R-:W-:Y:S01]  /*0d30*/  HFMA2 R6, -RZ, RZ, 0, 5.9604644775390625e-08 ;  /* 0x00000001ff067431 */ /* 0x002fe200000001ff */
[----:B------:R-:W-:Y:S01]  /*0d40*/  MOV R4, 0x1 ;  /* 0x0000000100047802 */ /* 0x000fe20000000f00 */
[----:B------:R-:W1:Y:S01]  /*0d50*/  LDCU.U8 UR9, c[0x0][0x614] ;  /* 0x0000c280ff0977ac */ /* 0x000e620008000000 */
[----:B------:R-:W3:Y:S01]  /*0d60*/  LDCU.U8 UR6, c[0x0][0x615] ;  /* 0x0000c2a0ff0677ac */ /* 0x000ee20008000000 */
[----:B------:R-:W4:Y:S01]  /*0d70*/  LDCU UR7, c[0x0][0x38c] ;  /* 0x00007180ff0777ac */ /* 0x000f220008000800 */
[----:B------:R-:W5:Y:S01]  /*0d80*/  LDCU UR8, c[0x0][0x61c] ;  /* 0x0000c380ff0877ac */ /* 0x000f620008000800 */
[----:B--2---:R-:W-:Y:S01]  /*0d90*/  UIMAD.WIDE.U32 UR4, UR51, UR4, URZ ;  /* 0x00000004330472a5 */ /* 0x004fe2000f8e00ff */
[----:B------:R-:W2:Y:S03]  /*0da0*/  LDCU UR10, c[0x0][0x624] ;  /* 0x0000c480ff0a77ac */ /* 0x000ea60008000800 */
[----:B------:R-:W-:-:S04]  /*0db0*/  UIADD3 UR4, UPT, UPT, UR51, -UR5, URZ ;  /* 0x8000000533047290 */ /* 0x000fc8000fffe0ff */
[----:B-1----:R-:W-:Y:S02]  /*0dc0*/  USHF.R.U32.HI UR4, URZ, UR9, UR4 ;  /* 0x00000009ff047299 */ /* 0x002fe40008011604 */
[----:B----4-:R-:W-:Y:S02]  /*0dd0*/  UIADD3 UR9, UPT, UPT, UR7, -0x1, URZ ;  /* 0xffffffff07097890 */ /* 0x010fe4000fffe0ff */
[----:B------:R-:W-:Y:S02]  /*0de0*/  UIADD3 UR4, UPT, UPT, UR5, UR4, URZ ;  /* 0x0000000405047290 */ /* 0x000fe4000fffe0ff */
[----:B------:R-:W-:Y:S02]  /*0df0*/  UISETP.GT.AND UP1, UPT, UR7, URZ, UPT ;  /* 0x000000ff0700728c */ /* 0x000fe4000bf24270 */
[----:B---3--:R-:W-:Y:S02]  /*0e00*/  USHF.R.U32.HI UR44, URZ, UR6, UR4 ;  /* 0x00000006ff2c7299 */ /* 0x008fe40008011604 */
[----:B------:R-:W-:-:S02]  /*0e10*/  UIADD3 UR6, UPT, UPT, -UR7, URZ, URZ ;  /* 0x000000ff07067290 */ /* 0x000fc4000fffe1ff */
[----:B-----5:R-:W-:Y:S02]  /*0e20*/  UIMAD.WIDE.U32 UR4, UR44, UR8, URZ ;  /* 0x000000082c0472a5 */ /* 0x020fe4000f8e00ff */
[----:B------:R-:W-:Y:S02]  /*0e30*/  USHF.R.S32.HI UR6, URZ, 0x1f, UR6 ;  /* 0x0000001fff067899 */ /* 0x000fe40008011406 */
[----:B------:R-:W-:Y:S02]  /*0e40*/  USHF.R.S32.HI UR8, URZ, 0x1f, UR9 ;  /* 0x0000001fff087899 */ /* 0x000fe40008011409 */
[----:B------:R-:W-:Y:S02]  /*0e50*/  ULEA.HI UR7, UR6, -UR7, URZ, 0x7 ;  /* 0x8000000706077291 */ /* 0x000fe4000f8f38ff */
[----:B--2---:R-:W-:Y:S01]  /*0e60*/  UISETP.GE.AND UP0, UPT, UR51, UR10, UPT ;  /* 0x0000000a3300728c */ /* 0x004fe2000bf06270 */
[----:B------:R-:W-:Y:S01]  /*0e70*/  UMOV UR6, UR5 ;  /* 0x0000000500067c82 */ /* 0x000fe20008000000 */
[----:B------:R-:W-:-:S02]  /*0e80*/  ULEA.HI UR8, UR8, UR9, URZ, 0x7 ;  /* 0x0000000908087291 */ /* 0x000fc4000f8f38ff */
[----:B------:R-:W-:Y:S02]  /*0e90*/  UIADD3 UR5, UPT, UPT, UR44, -UR6, URZ ;  /* 0x800000062c057290 */ /* 0x000fe4000fffe0ff */
[----:B------:R-:W-:Y:S02]  /*0ea0*/  USHF.R.S32.HI UR4, URZ, 0x7, UR7 ;  /* 0x00000007ff047899 */ /* 0x000fe40008011407 */
[----:B------:R-:W-:Y:S02]  /*0eb0*/  USHF.R.U32.HI UR7, URZ, UR77, UR5 ;  /* 0x0000004dff077299 */ /* 0x000fe40008011605 */
[----:B------:R-:W-:Y:S02]  /*0ec0*/  ULEA.HI.SX32 UR46, UR8, 0x1, 0x19 ;  /* 0x00000001082e7891 */ /* 0x000fe4000f8fcaff */
[----:B------:R-:W-:Y:S02]  /*0ed0*/  UIADD3 UR5, UPT, UPT, -UR4, URZ, URZ ;  /* 0x000000ff04057290 */ /* 0x000fe4000fffe1ff */
[----:B------:R-:W-:Y:S01]  /*0ee0*/  UIADD3 UR7, UPT, UPT, UR6, UR7, URZ ;  /* 0x0000000706077290 */ /* 0x000fe2000fffe0ff */
[----:B------:R-:W-:-:S04]  /*0ef0*/  UMOV UR4, URZ ;  /* 0x000000ff00047c82 */ /* 0x000fc80008000000 */
[----:B------:R-:W-:Y:S01]  /*0f00*/  @!UP1 UMOV UR46, UR5 ;  /* 0x00000005002e9c82 */ /* 0x000fe20008000000 */
[----:B------:R-:W-:Y:S06]  /*0f10*/  BRA.U UP0, `(.L_x_11) ;  /* 0x0000000900c07547 */ /* 0x000fec000b800000 */
[----:B------:R-:W1:Y:S01]  /*0f20*/  LDCU.U8 UR8, c[0x0][0x621] ;  /* 0x0000c420ff0877ac */ /* 0x000e620008000000 */
[----:B------:R-:W-:Y:S02]  /*0f30*/  MOV R4, 0x1 ;  /* 0x0000000100047802 */ /* 0x000fe40000000f00 */
[----:B------:R-:W-:Y:S01]  /*0f40*/  MOV R6, 0x1 ;  /* 0x0000000100067802 */ /* 0x000fe20000000f00 */
[----:B------:R-:W2:Y:S01]  /*0f50*/  LDCU UR6, c[0x0][0x618] ;  /* 0x0000c300ff0677ac */ /* 0x000ea20008000800 */
[----:B------:R-:W3:Y:S01]  /*0f60*/  LDCU UR5, c[0x0][0x60c] ;  /* 0x0000c180ff0577ac */ /* 0x000ee20008000800 */
[----:B------:R-:W-:Y:S01]  /*0f70*/  UMOV UR4, 0x400 ;  /* 0x0000040000047882 */ /* 0x000fe20000000000 */
[----:B------:R-:W-:Y:S02]  /*0f80*/  UIADD3 UR15, UPT, UPT, UR46, -0x1, URZ ;  /* 0xffffffff2e0f7890 */ /* 0x000fe4000fffe0ff */
[----:B------:R-:W-:Y:S02]  /*0f90*/  ULEA UR14, UR14, UR4, 0x18 ;  /* 0x000000040e0e7291 */ /* 0x000fe4000f8ec0ff */
[----:B------:R-:W-:-:S02]  /*0fa0*/  UIADD3 UR35, UPT, UPT, -UR44, URZ, URZ ;  /* 0x000000ff2c237290 */ /* 0x000fc4000fffe1ff */
[----:B-1----:R-:W-:Y:S02]  /*0fb0*/  USHF.R.U32.HI UR45, URZ, UR8, UR7 ;  /* 0x00000008ff2d7299 */ /* 0x002fe40008011607 */
[----:B------:R-:W-:Y:S02]  /*0fc0*/  USHF.L.U32 UR26, UR58, 0x6, URZ ;  /* 0x000000063a1a7899 */ /* 0x000fe400080006ff */
[----:B------:R-:W-:Y:S02]  /*0fd0*/  UIADD3 UR4, UPT, UPT, -UR45, URZ, URZ ;  /* 0x000000ff2d047290 */ /* 0x000fe4000fffe1ff */
[----:B------:R-:W-:Y:S02]  /*0fe0*/  USHF.L.U32 UR27, UR15, 0x7, URZ ;  /* 0x000000070f1b7899 */ /* 0x000fe400080006ff */
[----:B--2---:R-:W-:Y:S01]  /*0ff0*/  UIMAD UR44, UR4, UR6, UR44 ;  /* 0x00000006042c72a4 */ /* 0x004fe2000f8e022c */
[----:B------:R-:W1:Y:S02]  /*1000*/  S2UR UR47, SR_CgaSize ;  /* 0x00000000002f79c3 */ /* 0x000e640000008a00 */
[----:B-1----:R-:W-:-:S12]  /*1010*/  UIMAD UR47, UR47, -0xa0, URZ ;  /* 0xffffff602f2f78a4 */ /* 0x002fd8000f8e02ff */
[----:B------:R-:W1:Y:S01]  /*1020*/  LDCU UR47, c[0x0][UR47+0x2c0] ;  /* 0x000058002f2f77ac */ /* 0x000e620008000800 */
[----:B------:R-:W-:Y:S01]  /*1030*/  UIADD3 UR30, UPT, UPT, UR46, 0x1fffffe, URZ ;  /* 0x01fffffe2e1e7890 */ /* 0x000fe2000fffe0ff */
[----:B------:R-:W2:Y:S01]  /*1040*/  LDCU.64 UR38, c[0x0][0x348] ;  /* 0x00006900ff2677ac */ /* 0x000ea20008000a00 */
[----:B---3--:R-:W-:Y:S02]  /*1050*/  UIMAD UR35, UR35, UR5, UR51 ;  /* 0x00000005232372a4 */ /* 0x008fe4000f8e0233 */
[----:B------:R-:W-:Y:S02]  /*1060*/  UIADD3 UR43, UPT, UPT, UR26, UR27, URZ ;  /* 0x0000001b1a2b7290 */ /* 0x000fe4000fffe0ff */
[----:B------:R-:W-:Y:S02]  /*1070*/  ULOP3.LUT UR33, UR14, 0xfefffc00, URZ, 0xc0, !UPT ;  /* 0xfefffc000e217892 */ /* 0x000fe4000f8ec0ff */
[----:B------:R-:W-:Y:S01]  /*1080*/  UISETP.NE.AND UP0, UPT, UR58, URZ, UPT ;  /* 0x000000ff3a00728c */ /* 0x000fe2000bf05270 */
[----:B------:R-:W-:Y:S01]  /*1090*/  UMOV UR4, URZ ;  /* 0x000000ff00047c82 */ /* 0x000fe20008000000 */
[----:B------:R-:W-:-:S09]  /*10a0*/  UMOV UR31, UR51 ;  /* 0x00000033001f7c82 */ /* 0x000fd20008000000 */
.L_x_24:
[----:B------:R-:W-:Y:S01]  /*10b0*/  ULEA UR5, UR4, UR14, 0x3 ;  /* 0x0000000e04057291 */ /* 0x000fe2000f8e18ff */
[----:B------:R-:W-:Y:S01]  /*10c0*/  SHF.L.U32 R8, R4, 0x1f, RZ ;  /* 0x0000001f04087819 */ /* 0x000fe200000006ff */
[----:B------:R-:W-:Y:S02]  /*10d0*/  ULEA UR40, UR4, UR14, 0xd ;  /* 0x0000000e04287291 */ /* 0x000fe4000f8e68ff */
[----:B--2---:R-:W-:Y:S02]  /*10e0*/  UIADD3 UR7, UP1, UPT, UR38, 0x100, URZ ;  /* 0x0000010026077890 */ /* 0x004fe4000ff3e0ff */
[----:B------:R-:W-:Y:S02]  /*10f0*/  UIADD3 UR41, UPT, UPT, UR5, 0x10, URZ ;  /* 0x0000001005297890 */ /* 0x000fe4000fffe0ff */
[----:B------:R-:W-:Y:S01]  /*1100*/  UIADD3.X UR6, UPT, UPT, URZ, UR39, URZ, UP1, !UPT ;  /* 0x00000027ff067290 */ /* 0x000fe20008ffe4ff */
[----:B------:R-:W2:Y:S01]  /*1110*/  SYNCS.PHASECHK.TRANS64.TRYWAIT P0, [UR5+0xd0], R8 ;  /* 0x0000d008ff0075a7 */ /* 0x000ea20008001105 */
[----:B------:R-:W-:-:S02]  /*1120*/  UIADD3 UR40, UPT, UPT, UR40, 0x8800, URZ ;  /* 0x0000880028287890 */ /* 0x000fc4000fffe0ff */
[----:B------:R-:W-:Y:S02]  /*1130*/  ULOP3.LUT UR41, UR41, 0xfefffff8, URZ, 0xc0, !UPT ;  /* 0xfefffff829297892 */ /* 0x000fe4000f8ec0ff */
[----:B------:R-:W-:Y:S01]  /*1140*/  UPLOP3.LUT UP3, UPT, UPT, UPT, UP0, 0x80, 0x8 ;  /* 0x000000000008789c */ /* 0x000fe20003f6f000 */
[----:B--2--5:R-:W-:Y:S10]  /*1150*/  @!P0 BRA `(.L_x_12) ;  /* 0x000000a000b48947 */ /* 0x024ff40003800000 */
.L_x_93:
[----:B------:R-:W-:Y:S01]  /*1160*/  ULOP3.LUT UR7, UR7, UR6, URZ, 0x3c, !UPT ;  /* 0x0000000607077292 */ /* 0x000fe2000f8e3cff */
[----:B------:R-:W-:Y:S01]  /*1170*/  SHF.L.U32 R5, R6, 0x1f, RZ ;  /* 0x0000001f06057819 */ /* 0x000fe200000006ff */
[----:B------:R-:W-:Y:S02]  /*1180*/  UMOV UR42, URZ ;  /* 0x000000ff002a7c82 */ /* 0x000fe40008000000 */
[----:B------:R-:W-:-:S04]  /*1190*/  ULOP3.LUT UR6, UR7, UR6, URZ, 0x3c, !UPT ;  /* 0x0000000607067292 */ /* 0x000fc8000f8e3cff */
[----:B------:R-:W-:Y:S01]  /*11a0*/  ULOP3.LUT UR7, UR7, UR6, URZ, 0x3c, !UPT ;  /* 0x0000000607077292 */ /* 0x000fe2000f8e3cff */
[----:B------:R-:W-:Y:S11]  /*11b0*/  BRA.U UP3, `(.L_x_13) ;  /* 0x00000001030c7547 */ /* 0x000ff6000b800000 */
[----:B------:R-:W-:-:S13]  /*11c0*/  ELECT P0, URZ, PT ;  /* 0x0000000000ff782f */ /* 0x000fda0003800000 */
[----:B--2---:R-:W-:-:S04]  /*11d0*/  @P0 MOV R3, 0x4000 ;  /* 0x0000400000030802 */ /* 0x004fc80000000f00 */
[----:B------:R3:W-:Y:S03]  /*11e0*/  @P0 SYNCS.ARRIVE.TRANS64 RZ, [UR5+0x10], R3 ;  /* 0x00001003ffff09a7 */ /* 0x0007e60008000005 */
.L_x_13:
[----:B------:R4:W-:Y:S01]  /*11f0*/  UTMALDG.4D.2CTA [UR40], [UR6], desc[URZ] ;  /* 0x0000ff28060075b4 */ /* 0x0009e20008219000 */
[----:B------:R-:W5:Y:S01]  /*1200*/  SYNCS.PHASECHK.TRANS64.TRYWAIT P0, [UR14+0x8], R5 ;  /* 0x00000805ff0075a7 */ /* 0x000f62000800110e */
[----:B------:R-:W-:Y:S02]  /*1210*/  UIADD3 UR4, UPT, UPT, UR4, 0x1, URZ ;  /* 0x0000000104047890 */ /* 0x000fe4000fffe0ff */
[----:B------:R-:W-:Y:S02]  /*1220*/  ULEA UR35, UR35, UR58, 0x1 ;  /* 0x0000003a23237291 */ /* 0x000fe4000f8e08ff */
[----:B------:R-:W-:Y:S02]  /*1230*/  UIADD3 UR8, UP1, UPT, UR38, 0x80, URZ ;  /* 0x0000008026087890 */ /* 0x000fe4000ff3e0ff */
[----:B------:R-:W-:Y:S02]  /*1240*/  UISETP.NE.AND UP2, UPT, UR4, 0x18, UPT ;  /* 0x000000180400788c */ /* 0x000fe4000bf45270 */
[----:B------:R-:W-:-:S02]  /*1250*/  UIADD3 UR32, UPT, UPT, UR14, 0x4800, URZ ;  /* 0x000048000e207890 */ /* 0x000fc4000fffe0ff */
[----:B------:R-:W-:Y:S02]  /*1260*/  USHF.L.U32 UR35, UR35, 0x7, URZ ;  /* 0x0000000723237899 */ /* 0x000fe400080006ff */
[----:B------:R-:W-:Y:S02]  /*1270*/  USEL UR5, UR4, URZ, UP2 ;  /* 0x000000ff04057287 */ /* 0x000fe40009000000 */
[----:B----4-:R-:W-:Y:S02]  /*1280*/  UIADD3.X UR7, UPT, UPT, URZ, UR39, URZ, UP1, !UPT ;  /* 0x00000027ff077290 */ /* 0x010fe40008ffe4ff */
[----:B------:R-:W-:Y:S01]  /*1290*/  USEL UR6, URZ, 0x1, UP2 ;  /* 0x00000001ff067887 */ /* 0x000fe20009000000 */
[----:B-----5:R-:W-:Y:S11]  /*12a0*/  @!P0 BRA `(.L_x_14) ;  /* 0x000000a0007c8947 */ /* 0x020ff60003800000 */
.L_x_95:
[----:B------:R-:W-:Y:S01]  /*12b0*/  LOP3.LUT R4, R4, UR6, RZ, 0x3c, !PT ;  /* 0x0000000604047c12 */ /* 0x000fe2000f8e3cff */
[----:B------:R-:W-:Y:S01]  /*12c0*/  ULEA UR4, UR5, UR14, 0x3 ;  /* 0x0000000e05047291 */ /* 0x000fe2000f8e18ff */
[----:B------:R-:W-:Y:S02]  /*12d0*/  UMOV UR34, URZ ;  /* 0x000000ff00227c82 */ /* 0x000fe40008000000 */
[----:B------:R-:W-:Y:S01]  /*12e0*/  SHF.L.U32 R5, R4, 0x1f, RZ ;  /* 0x0000001f04057819 */ /* 0x000fe200000006ff */
[----:B------:R-:W-:Y:S01]  /*12f0*/  UMOV UR36, UR44 ;  /* 0x0000002c00247c82 */ /* 0x000fe20008000000 */
[----:B------:R-:W-:Y:S01]  /*1300*/  UMOV UR37, UR45 ;  /* 0x0000002d00257c82 */ /* 0x000fe20008000000 */
[----:B------:R-:W-:Y:S01]  /*1310*/  UMOV UR6, UR8 ;  /* 0x0000000800067c82 */ /* 0x000fe20008000000 */
[----:B------:R-:W-:Y:S05]  /*1320*/  BRA.U UP3, `(.L_x_15) ;  /* 0x00000001030c7547 */ /* 0x000fea000b800000 */
[----:B------:R-:W-:-:S13]  /*1330*/  ELECT P0, URZ, PT ;  /* 0x0000000000ff782f */ /* 0x000fda0003800000 */
[----:B--23--:R-:W-:-:S04]  /*1340*/  @P0 MOV R3, 0x8000 ;  /* 0x0000800000030802 */ /* 0x00cfc80000000f00 */
[----:B------:R4:W-:Y:S03]  /*1350*/  @P0 SYNCS.ARRIVE.TRANS64 RZ, [UR14], R3 ;  /* 0x00000003ffff09a7 */ /* 0x0009e6000800000e */
.L_x_15:
[----:B------:R5:W-:Y:S01]  /*1360*/  UTMALDG.4D.2CTA [UR32], [UR6], desc[URZ] ;  /* 0x0000ff20060075b4 */ /* 0x000be20008219000 */
[----:B------:R-:W2:Y:S01]  /*1370*/  SYNCS.PHASECHK.TRANS64.TRYWAIT P0, [UR4+0xd0], R5 ;  /* 0x0000d005ff0075a7 */ /* 0x000ea20008001104 */
[----:B------:R-:W-:Y:S02]  /*1380*/  ULEA UR24, UR5, UR14, 0xd ;  /* 0x0000000e05187291 */ /* 0x000fe4000f8e68ff */
[----:B------:R-:W-:Y:S02]  /*1390*/  UIADD3 UR25, UPT, UPT, UR4, 0x10, URZ ;  /* 0x0000001004197890 */ /* 0x000fe4000fffe0ff */
[----:B------:R-:W-:Y:S02]  /*13a0*/  UIADD3 UR24, UPT, UPT, UR24, 0x8800, URZ ;  /* 0x0000880018187890 */ /* 0x000fe4000fffe0ff */
[----:B------:R-:W-:Y:S02]  /*13b0*/  ULOP3.LUT UR25, UR25, 0xfefffff8, URZ, 0xc0, !UPT ;  /* 0xfefffff819197892 */ /* 0x000fe4000f8ec0ff */
[----:B-----5:R-:W-:-:S04]  /*13c0*/  UIADD3 UR7, UP1, UPT, UR38, 0x180, URZ ;  /* 0x0000018026077890 */ /* 0x020fc8000ff3e0ff */
[----:B------:R-:W-:Y:S01]  /*13d0*/  UIADD3.X UR6, UPT, UPT, URZ, UR39, URZ, UP1, !UPT ;  /* 0x00000027ff067290 */ /* 0x000fe20008ffe4ff */
[----:B--2---:R-:W-:Y:S11]  /*13e0*/  @!P0 BRA `(.L_x_16) ;  /* 0x000000a0004c8947 */ /* 0x004ff60003800000 */
.L_x_97:
[----:B------:R-:W-:Y:S01]  /*13f0*/  ULOP3.LUT UR7, UR7, UR6, URZ, 0x3c, !UPT ;  /* 0x0000000607077292 */ /* 0x000fe2000f8e3cff */
[----:B------:R-:W-:Y:S01]  /*1400*/  UMOV UR28, UR44 ;  /* 0x0000002c001c7c82 */ /* 0x000fe20008000000 */
[----:B------:R-:W-:Y:S02]  /*1410*/  UMOV UR29, UR45 ;  /* 0x0000002d001d7c82 */ /* 0x000fe40008000000 */
[----:B------:R-:W-:-:S04]  /*1420*/  ULOP3.LUT UR6, UR7, UR6, URZ, 0x3c, !UPT ;  /* 0x0000000607067292 */ /* 0x000fc8000f8e3cff */
[----:B------:R-:W-:Y:S01]  /*1430*/  ULOP3.LUT UR7, UR7, UR6, URZ, 0x3c, !UPT ;  /* 0x0000000607077292 */ /* 0x000fe2000f8e3cff */
[----:B------:R-:W-:Y:S11]  /*1440*/  BRA.U UP3, `(.L_x_17) ;  /* 0x00000001030c7547 */ /* 0x000ff6000b800000 */
[----:B------:R-:W-:-:S13]  /*1450*/  ELECT P0, URZ, PT ;  /* 0x0000000000ff782f */ /* 0x000fda0003800000 */
[----:B--234-:R-:W-:-:S04]  /*1460*/  @P0 MOV R3, 0x4000 ;  /* 0x0000400000030802 */ /* 0x01cfc80000000f00 */
[----:B------:R5:W-:Y:S03]  /*1470*/  @P0 SYNCS.ARRIVE.TRANS64 RZ, [UR4+0x10], R3 ;  /* 0x00001003ffff09a7 */ /* 0x000be60008000004 */
.L_x_17:
[----:B------:R2:W-:Y:S01]  /*1480*/  UTMALDG.4D.2CTA [UR24], [UR6], desc[URZ] ;  /* 0x0000ff18060075b4 */ /* 0x0005e20008219000 */
[----:B------:R-:W-:Y:S01]  /*1490*/  UIADD3 UR4, UPT, UPT, UR5, 0x1, URZ ;  /* 0x0000000105047890 */ /* 0x000fe2000fffe0ff */
[----:B------:R-:W-:-:S03]  /*14a0*/  LOP3.LUT R6, R6, 0x1, RZ, 0x3c, !PT ;  /* 0x0000000106067812 */ /* 0x000fc600078e3cff */
[----:B------:R-:W-:-:S04]  /*14b0*/  UISETP.NE.AND UP1, UPT, UR4, 0x18, UPT ;  /* 0x000000180400788c */ /* 0x000fc8000bf25270 */
[----:B------:R-:W-:Y:S02]  /*14c0*/  USEL UR4, UR4, URZ, UP1 ;  /* 0x000000ff04047287 */ /* 0x000fe40008800000 */
[----:B------:R-:W-:Y:S02]  /*14d0*/  USEL UR5, URZ, 0x1, UP1 ;  /* 0x00000001ff057887 */ /* 0x000fe40008800000 */
[----:B------:R-:W-:-:S04]  /*14e0*/  UISETP.GE.AND UP1, UPT, UR46, 0x2, UPT ;  /* 0x000000022e00788c */ /* 0x000fc8000bf26270 */
[----:B------:R-:W-:-:S05]  /*14f0*/  LOP3.LUT R4, R4, UR5, RZ, 0x3c, !PT ;  /* 0x0000000504047c12 */ /* 0x000fca000f8e3cff */
[----:B--2---:R-:W-:Y:S05]  /*1500*/  BRA.U !UP1, `(.L_x_18) ;  /* 0x0000000109dc7547 */ /* 0x004fea000b800000 */
[----:B------:R-:W-:Y:S02]  /*1510*/  UIADD3 UR22, UP1, UPT, UR38, 0x180, URZ ;  /* 0x0000018026167890 */ /* 0x000fe4000ff3e0ff */
[----:B------:R-:W-:Y:S02]  /*1520*/  UIADD3 UR24, UP2, UPT, UR38, 0x100, URZ ;  /* 0x0000010026187890 */ /* 0x000fe4000ff5e0ff */
[----:B------:R-:W-:Y:S02]  /*1530*/  UIADD3.X UR23, UPT, UPT, URZ, UR39, URZ, UP1, !UPT ;  /* 0x00000027ff177290 */ /* 0x000fe40008ffe4ff */
[----:B------:R-:W-:Y:S02]  /*1540*/  UIADD3.X UR25, UPT, UPT, URZ, UR39, URZ, UP2, !UPT ;  /* 0x00000027ff197290 */ /* 0x000fe400097fe4ff */
[----:B------:R-:W-:Y:S01]  /*1550*/  UISETP.NE.AND UP1, UPT, UR58, URZ, UPT ;  /* 0x000000ff3a00728c */ /* 0x000fe2000bf25270 */
[----:B------:R-:W-:Y:S01]  /*1560*/  UMOV UR7, URZ ;  /* 0x000000ff00077c82 */ /* 0x000fe20008000000 */
[----:B------:R-:W-:-:S09]  /*1570*/  UMOV UR18, URZ ;  /* 0x000000ff00127c82 */ /* 0x000fd20008000000 */
.L_x_23:
[----:B------:R-:W-:Y:S01]  /*1580*/  ULEA UR5, UR4, UR14, 0x3 ;  /* 0x0000000e04057291 */ /* 0x000fe2000f8e18ff */
[----:B------:R-:W-:Y:S01]  /*1590*/  SHF.L.U32 R5, R4, 0x1f, RZ ;  /* 0x0000001f04057819 */ /* 0x000fe200000006ff */
[----:B------:R-:W-:Y:S02]  /*15a0*/  UIADD3 UR6, UPT, UPT, UR4, 0x1, URZ ;  /* 0x0000000104067890 */ /* 0x000fe4000fffe0ff */
[----:B------:R-:W-:Y:S02]  /*15b0*/  UIADD3 UR11, UPT, UPT, UR30, -UR7, URZ ;  /* 0x800000071e0b7290 */ /* 0x000fe4000fffe0ff */
[----:B------:R-:W-:Y:S02]  /*15c0*/  UISETP.NE.AND UP2, UPT, UR6, 0x18, UPT ;  /* 0x000000180600788c */ /* 0x000fe4000bf45270 */
[----:B------:R-:W-:Y:S01]  /*15d0*/  ULEA UR16, UR4, UR14, 0xd ;  /* 0x0000000e04107291 */ /* 0x000fe2000f8e68ff */
[----:B------:R-:W2:Y:S01]  /*15e0*/  SYNCS.PHASECHK.TRANS64.TRYWAIT P0, [UR5+0xd0], R5 ;  /* 0x0000d005ff0075a7 */ /* 0x000ea20008001105 */
[----:B------:R-:W-:-:S02]  /*15f0*/  USEL UR8, URZ, 0x1, UP2 ;  /* 0x00000001ff087887 */ /* 0x000fc40009000000 */
[----:B------:R-:W-:Y:S02]  /*1600*/  UIADD3 UR17, UPT, UPT, UR5, 0x10, URZ ;  /* 0x0000001005117890 */ /* 0x000fe4000fffe0ff */
[----:B------:R-:W-:Y:S02]  /*1610*/  USHF.L.U32 UR11, UR11, 0x7, URZ ;  /* 0x000000070b0b7899 */ /* 0x000fe400080006ff */
[----:B------:R-:W-:Y:S01]  /*1620*/  USEL UR6, UR6, URZ, UP2 ;  /* 0x000000ff06067287 */ /* 0x000fe20009000000 */
[----:B------:R-:W-:Y:S01]  /*1630*/  LOP3.LUT R4, R4, UR8, RZ, 0x3c, !PT ;  /* 0x0000000804047c12 */ /* 0x000fe2000f8e3cff */
[----:B------:R-:W-:Y:S02]  /*1640*/  UIADD3 UR16, UPT, UPT, UR16, 0x8800, URZ ;  /* 0x0000880010107890 */ /* 0x000fe4000fffe0ff */
[----:B------:R-:W-:Y:S02]  /*1650*/  ULOP3.LUT UR17, UR17, 0xfefffff8, URZ, 0xc0, !UPT ;  /* 0xfefffff811117892 */ /* 0x000fe4000f8ec0ff */
[----:B------:R-:W-:-:S02]  /*1660*/  UIADD3 UR19, UPT, UPT, UR26, UR11, URZ ;  /* 0x0000000b1a137290 */ /* 0x000fc4000fffe0ff */
[----:B------:R-:W-:Y:S01]  /*1670*/  ULEA UR4, UR6, UR14, 0x3 ;  /* 0x0000000e06047291 */ /* 0x000fe2000f8e18ff */
[----:B--2---:R-:W-:Y:S11]  /*1680*/  @!P0 BRA `(.L_x_19) ;  /* 0x0000009c00c48947 */ /* 0x004ff60003800000 */
.L_x_99:
[----:B------:R-:W-:Y:S01]  /*1690*/  SHF.L.U32 R5, R4, 0x1f, RZ ;  /* 0x0000001f04057819 */ /* 0x000fe200000006ff */
[----:B------:R-:W-:Y:S01]  /*16a0*/  UMOV UR20, UR44 ;  /* 0x0000002c00147c82 */ /* 0x000fe20008000000 */
[----:B------:R-:W-:Y:S01]  /*16b0*/  UMOV UR21, UR45 ;  /* 0x0000002d00157c82 */ /* 0x000fe20008000000 */
[----:B------:R-:W-:Y:S05]  /*16c0*/  BRA.U UP3, `(.L_x_20) ;  /* 0x00000001030c7547 */ /* 0x000fea000b800000 */
[----:B------:R-:W-:-:S13]  /*16d0*/  ELECT P0, URZ, PT ;  /* 0x0000000000ff782f */ /* 0x000fda0003800000 */
[----:B--2345:R-:W-:-:S04]  /*16e0*/  @P0 MOV R3, 0x4000 ;  /* 0x0000400000030802 */ /* 0x03cfc80000000f00 */
[----:B------:R2:W-:Y:S03]  /*16f0*/  @P0 SYNCS.ARRIVE.TRANS64 RZ, [UR5+0x10], R3 ;  /* 0x00001003ffff09a7 */ /* 0x0005e60008000005 */
.L_x_20:
[----:B------:R2:W-:Y:S01]  /*1700*/  UTMALDG.4D.2CTA [UR16], [UR24], desc[URZ] ;  /* 0x0000ff10180075b4 */ /* 0x0005e20008219000 */
[----:B------:R-:W3:Y:S01]  /*1710*/  SYNCS.PHASECHK.TRANS64.TRYWAIT P0, [UR4+0xd0], R5 ;  /* 0x0000d005ff0075a7 */ /* 0x000ee20008001104 */
[----:B------:R-:W-:Y:S01]  /*1720*/  UPLOP3.LUT UP3, UPT, UPT, UPT, UP1, 0x80, 0x8 ;  /* 0x000000000008789c */ /* 0x000fe20003f6f010 */
[----:B--23--:R-:W-:Y:S10]  /*1730*/  @!P0 BRA `(.L_x_21) ;  /* 0x0000009c00b88947 */ /* 0x00cff40003800000 */
.L_x_101:
[----:B------:R-:W-:Y:S05]  /*1740*/  BRA.U UP3, `(.L_x_22) ;  /* 0x00000001030c7547 */ /* 0x000fea000b800000 */
[----:B------:R-:W-:-:S13]  /*1750*/  ELECT P0, URZ, PT ;  /* 0x0000000000ff782f */ /* 0x000fda0003800000 */
[----:B--2-45:R-:W-:-:S04]  /*1760*/  @P0 MOV R3, 0x4000 ;  /* 0x0000400000030802 */ /* 0x034fc80000000f00 */
[----:B------:R3:W-:Y:S03]  /*1770*/  @P0 SYNCS.ARRIVE.TRANS64 RZ, [UR4+0x10], R3 ;  /* 0x00001003ffff09a7 */ /* 0x0007e60008000004 */
.L_x_22:
[----:B------:R-:W-:Y:S02]  /*1780*/  UIADD3 UR9, UPT, UPT, UR4, 0x10, URZ ;  /* 0x0000001004097890 */ /* 0x000fe4000fffe0ff */
[----:B------:R-:W-:Y:S02]  /*1790*/  ULEA UR8, UR6, UR14, 0xd ;  /* 0x0000000e06087291 */ /* 0x000fe4000f8e68ff */
[----:B------:R-:W-:Y:S02]  /*17a0*/  ULOP3.LUT UR9, UR9, 0xfefffff8, URZ, 0xc0, !UPT ;  /* 0xfefffff809097892 */ /* 0x000fe4000f8ec0ff */
[----:B------:R-:W-:Y:S01]  /*17b0*/  UIADD3 UR8, UPT, UPT, UR8, 0x8800, URZ ;  /* 0x0000880008087890 */ /* 0x000fe2000fffe0ff */
[----:B------:R-:W-:Y:S01]  /*17c0*/  UMOV UR10, UR26 ;  /* 0x0000001a000a7c82 */ /* 0x000fe20008000000 */
[----:B------:R-:W-:Y:S01]  /*17d0*/  UMOV UR12, UR44 ;  /* 0x0000002c000c7c82 */ /* 0x000fe20008000000 */
[----:B------:R-:W-:Y:S01]  /*17e0*/  UMOV UR13, UR45 ;  /* 0x0000002d000d7c82 */ /* 0x000fe20008000000 */
[----:B------:R-:W-:-:S02]  /*17f0*/  UIADD3 UR4, UPT, UPT, UR6, 0x1, URZ ;  /* 0x0000000106047890 */ /* 0x000fc4000fffe0ff */
[----:B------:R-:W-:-:S03]  /*1800*/  UIADD3 UR7, UPT, UPT, UR7, 0x1, URZ ;  /* 0x0000000107077890 */ /* 0x000fc6000fffe0ff */
[----:B------:R2:W-:Y:S01]  /*1810*/  UTMALDG.4D.2CTA [UR8], [UR22], desc[URZ] ;  /* 0x0000ff08160075b4 */ /* 0x0005e20008219000 */
[----:B------:R-:W-:-:S04]  /*1820*/  UISETP.NE.AND UP2, UPT, UR4, 0x18, UPT ;  /* 0x000000180400788c */ /* 0x000fc8000bf45270 */
[----:B------:R-:W-:Y:S02]  /*1830*/  USEL UR4, UR4, URZ, UP2 ;  /* 0x000000ff04047287 */ /* 0x000fe40009000000 */
[----:B------:R-:W-:Y:S02]  /*1840*/  USEL UR5, URZ, 0x1, UP2 ;  /* 0x00000001ff057887 */ /* 0x000fe40009000000 */
[----:B------:R-:W-:-:S04]  /*1850*/  UISETP.NE.AND UP2, UPT, UR7, UR15, UPT ;  /* 0x0000000f0700728c */ /* 0x000fc8000bf45270 */
[----:B------:R-:W-:-:S05]  /*1860*/  LOP3.LUT R4, R4, UR5, RZ, 0x3c, !PT ;  /* 0x0000000504047c12 */ /* 0x000fca000f8e3cff */
[----:B--2---:R-:W-:Y:S05]  /*1870*/  BRA.U UP2, `(.L_x_23) ;  /* 0xfffffffd02407547 */ /* 0x004fea000b83ffff */
.L_x_18:
[----:B------:R-:W2:Y:S01]  /*1880*/  LDCU UR6, c[0x0][0x610] ;  /* 0x0000c200ff0677ac */ /* 0x000ea20008000800 */
[----:B------:R-:W3:Y:S01]  /*1890*/  LDCU.U8 UR11, c[0x0][0x614] ;  /* 0x0000c280ff0b77ac */ /* 0x000ee20008000000 */
[----:B-1----:R-:W-:Y:S01]  /*18a0*/  UIADD3 UR31, UPT, UPT, UR47, UR31, URZ ;  /* 0x0000001f2f1f7290 */ /* 0x002fe2000fffe0ff */
[----:B------:R-:W1:Y:S01]  /*18b0*/  LDCU.U8 UR10, c[0x0][0x615] ;  /* 0x0000c2a0ff0a77ac */ /* 0x000e620008000000 */
[----:B------:R-:W4:Y:S02]  /*18c0*/  LDCU.64 UR8, c[0x0][0x618] ;  /* 0x0000c300ff0877ac */ /* 0x000f240008000a00 */
[----:B--2---:R-:W-:Y:S01]  /*18d0*/  UIMAD.WIDE.U32 UR6, UR31, UR6, URZ ;  /* 0x000000061f0672a5 */ /* 0x004fe2000f8e00ff */
[----:B------:R-:W2:Y:S06]  /*18e0*/  LDCU UR35, c[0x0][0x60c] ;  /* 0x0000c180ff2377ac */ /* 0x000eac0008000800 */
[----:B------:R-:W-:-:S02]  /*18f0*/  UMOV UR5, UR7 ;  /* 0x0000000700057c82 */ /* 0x000fc40008000000 */
[----:B------:R-:W-:-:S04]  /*1900*/  UIADD3 UR44, UPT, UPT, UR31, -UR5, URZ ;  /* 0x800000051f2c7290 */ /* 0x000fc8000fffe0ff */
[----:B---3--:R-:W-:-:S04]  /*1910*/  USHF.R.U32.HI UR44, URZ, UR11, UR44 ;  /* 0x0000000bff2c7299 */ /* 0x008fc8000801162c */
[----:B------:R-:W-:-:S04]  /*1920*/  UIADD3 UR44, UPT, UPT, UR5, UR44, URZ ;  /* 0x0000002c052c7290 */ /* 0x000fc8000fffe0ff */
[----:B-1----:R-:W-:Y:S01]  /*1930*/  USHF.R.U32.HI UR44, URZ, UR10, UR44 ;  /* 0x0000000aff2c7299 */ /* 0x002fe2000801162c */
[----:B------:R-:W1:Y:S03]  /*1940*/  LDCU.U8 UR10, c[0x0][0x621] ;  /* 0x0000c420ff0a77ac */ /* 0x000e660008000000 */
[----:B----4-:R-:W-:-:S07]  /*1950*/  UIMAD.WIDE.U32 UR6, UR44, UR9, URZ ;  /* 0x000000092c0672a5 */ /* 0x010fce000f8e00ff */
[----:B------:R-:W-:Y:S02]  /*1960*/  UMOV UR5, UR7 ;  /* 0x0000000700057c82 */ /* 0x000fe40008000000 */
[----:B------:R-:W-:Y:S02]  /*1970*/  UIADD3 UR6, UPT, UPT, UR44, -UR5, URZ ;  /* 0x800000052c067290 */ /* 0x000fe4000fffe0ff */
[----:B------:R-:W3:Y:S02]  /*1980*/  LDCU UR7, c[0x0][0x624] ;  /* 0x0000c480ff0777ac */ /* 0x000ee40008000800 */
[----:B------:R-:W-:-:S04]  /*1990*/  USHF.R.U32.HI UR6, URZ, UR77, UR6 ;  /* 0x0000004dff067299 */ /* 0x000fc80008011606 */
[----:B------:R-:W-:Y:S02]  /*19a0*/  UIADD3 UR5, UPT, UPT, UR5, UR6, URZ ;  /* 0x0000000605057290 */ /* 0x000fe4000fffe0ff */
[----:B------:R-:W-:Y:S02]  /*19b0*/  UIADD3 UR6, UPT, UPT, -UR44, URZ, URZ ;  /* 0x000000ff2c067290 */ /* 0x000fe4000fffe1ff */
[----:B-1----:R-:W-:Y:S02]  /*19c0*/  USHF.R.U32.HI UR45, URZ, UR10, UR5 ;  /* 0x0000000aff2d7299 */ /* 0x002fe40008011605 */
[----:B--2---:R-:W-:Y:S02]  /*19d0*/  UIMAD UR35, UR35, UR6, UR31 ;  /* 0x00000006232372a4 */ /* 0x004fe4000f8e021f */
[----:B------:R-:W-:Y:S02]  /*19e0*/  UIADD3 UR5, UPT, UPT, -UR45, URZ, URZ ;  /* 0x000000ff2d057290 */ /* 0x000fe4000fffe1ff */
[----:B---3--:R-:W-:-:S02]  /*19f0*/  UISETP.GE.AND UP1, UPT, UR31, UR7, UPT ;  /* 0x000000071f00728c */ /* 0x008fc4000bf26270 */
[----:B------:R-:W-:-:S07]  /*1a00*/  UIMAD UR44, UR8, UR5, UR44 ;  /* 0x00000005082c72a4 */ /* 0x000fce000f8e022c */
[----:B------:R-:W-:Y:S05]  /*1a10*/  BRA.U !UP1, `(.L_x_24) ;  /* 0xfffffff509a47547 */ /* 0x000fea000b83ffff */
.L_x_11:
[----:B------:R-:W-:Y:S02]  /*1a20*/  UIADD3 UR5, UPT, UPT, UR4, 0x2, URZ ;  /* 0x0000000204057890 */ /* 0x000fe4000fffe0ff */
[----:B------:R-:W-:-:S04]  /*1a30*/  UISETP.NE.AND UP0, UPT, UR4, 0x17, UPT ;  /* 0x000000170400788c */ /* 0x000fc8000bf05270 */
[----:B------:R-:W-:-:S04]  /*1a40*/  USEL UR5, UR5, 0x1, UP0 ;  /* 0x0000000105057887 */ /* 0x000fc80008000000 */
[----:B------:R-:W-:Y:S02]  /*1a50*/  UIADD3 UR6, UPT, UPT, UR5, 0x1, URZ ;  /* 0x0000000105067890 */ /* 0x000fe4000fffe0ff */
[----:B------:R-:W-:-:S04]  /*1a60*/  UISETP.NE.AND UP1, UPT, UR5, 0x18, UPT ;  /* 0x000000180500788c */ /* 0x000fc8000bf25270 */
[----:B------:R-:W-:Y:S02]  /*1a70*/  USEL UR15, UR6, 0x1, UP1 ;  /* 0x00000001060f7887 */ /* 0x000fe40008800000 */
[----:B------:R-:W-:Y:S02]  /*1a80*/  UISETP.EQ.XOR UP1, UPT, UR4, 0x17, !UP1 ;  /* 0x000000170400788c */ /* 0x000fe4000cf22a70 */
[----:B------:R-:W-:Y:S02]  /*1a90*/  UIADD3 UR5, UPT, UPT, UR15, 0x1, URZ ;  /* 0x000000010f057890 */ /* 0x000fe4000fffe0ff */
[----:B------:R-:W-:Y:S02]  /*1aa0*/  UISETP.NE.AND UP0, UPT, UR15, 0x18, UPT ;  /* 0x000000180f00788c */ /* 0x000fe4000bf05270 */
[----:B------:R-:W-:Y:S02]  /*1ab0*/  UISETP.EQ.XOR UP1, UPT, UR15, 0x18, UP1 ;  /* 0x000000180f00788c */ /* 0x000fe40008f22a70 */
[----:B------:R-:W-:-:S04]  /*1ac0*/  USEL UR14, UR5, 0x1, UP0 ;  /* 0x00000001050e7887 */ /* 0x000fc80008000000 */
        /* <DEDUP_REMOVED lines=43> */
[----:B------:R-:W-:Y:S01]  /*1d80*/  USEL UR12, UR4, 0x1, UP0 ;  /* 0x00000001040c7887 */ /* 0x000fe20008000000 */
[----:B------:R-:W1:Y:S03]  /*1d90*/  S2UR UR14, SR_CgaCtaId ;  /* 0x00000000000e79c3 */ /* 0x000e660000008800 */
[----:B------:R-:W-:-:S02]  /*1da0*/  UIADD3 UR4, UPT, UPT, UR12, 0x1, URZ ;  /* 0x000000010c047890 */ /* 0x000fc4000fffe0ff */
        /* <DEDUP_REMOVED lines=31> */
[----:B------:R-:W-:-:S03]  /*1fa0*/  UMOV UR4, 0x400 ;  /* 0x0000040000047882 */ /* 0x000fc60000000000 */
[----:B------:R-:W-:Y:S02]  /*1fb0*/  UISETP.EQ.XOR UP1, UPT, UR5, 0x18, UP1 ;  /* 0x000000180500788c */ /* 0x000fe40008f22a70 */
[----:B------:R-:W-:Y:S02]  /*1fc0*/  UISETP.NE.AND UP0, UPT, UR5, 0x18, UPT ;  /* 0x000000180500788c */ /* 0x000fe4000bf05270 */
[----:B------:R-:W-:Y:S02]  /*1fd0*/  USEL UR6, URZ, 0x1, !UP1 ;  /* 0x00000001ff067887 */ /* 0x000fe4000c800000 */
[----:B-1----:R-:W-:Y:S02]  /*1fe0*/  ULEA UR4, UR14, UR4, 0x18 ;  /* 0x000000040e047291 */ /* 0x002fe4000f8ec0ff */
[----:B------:R-:W-:Y:S02]  /*1ff0*/  USEL UR5, UR5, URZ, UP0 ;  /* 0x000000ff05057287 */ /* 0x000fe40008000000 */
[----:B------:R-:W-:Y:S01]  /*2000*/  LOP3.LUT R4, R4, UR6, RZ, 0x3c, !PT ;  /* 0x0000000604047c12 */ /* 0x000fe2000f8e3cff */
[----:B------:R-:W-:-:S02]  /*2010*/  UISETP.NE.AND UP0, UPT, UR58, URZ, UPT ;  /* 0x000000ff3a00728c */ /* 0x000fc4000bf05270 */
[----:B------:R-:W-:Y:S01]  /*2020*/  ULEA UR5, UR5, UR4, 0x3 ;  /* 0x0000000405057291 */ /* 0x000fe2000f8e18ff */
[----:B------:R-:W-:-:S08]  /*2030*/  SHF.L.U32 R4, R4, 0x1f, RZ ;  /* 0x0000001f04047819 */ /* 0x000fd000000006ff */
[----:B------:R-:W1:Y:S02]  /*2040*/  SYNCS.PHASECHK.TRANS64.TRYWAIT P0, [UR5+0xd0], R4 ;  /* 0x0000d004ff0075a7 */ /* 0x000e640008001105 */
[----:B-1----:R-:W-:Y:S05]  /*2050*/  @!P0 BRA `(.L_x_25) ;  /* 0x0000009400908947 */ /* 0x002fea0003800000 */
.L_x_103:
[----:B------:R-:W-:Y:S04]  /*2060*/  BSSY.RECONVERGENT B0, `(.L_x_10) ;  /* 0x0000010000007945 */ /* 0x000fe80003800200 */
[----:B------:R-:W-:Y:S05]  /*2070*/  BRA.U UP0, `(.L_x_26) ;  /* 0x00000001002c7547 */ /* 0x000fea000b800000 */
[----:B------:R-:W-:Y:S02]  /*2080*/  ELECT P0, URZ, PT ;  /* 0x0000000000ff782f */ /* 0x000fe40003800000 */
[----:B------:R-:W-:-:S11]  /*2090*/  SHF.L.U32 R6, R6, 0x1f, RZ ;  /* 0x0000001f06067819 */ /* 0x000fd600000006ff */
[----:B-1---5:R-:W-:-:S04]  /*20a0*/  @P0 IMAD.MOV.U32 R3, RZ, RZ, 0x4000 ;  /* 0x00004000ff030424 */ /* 0x022fc800078e00ff */
[----:B------:R1:W-:Y:S01]  /*20b0*/  @P0 SYNCS.ARRIVE.TRANS64 RZ, [UR5+0x10], R3 ;  /* 0x00001003ffff09a7 */ /* 0x0003e20008000005 */
[----:B------:R-:W2:Y:S02]  /*20c0*/  SYNCS.PHASECHK.TRANS64.TRYWAIT P0, [UR4+0x8], R6 ;  /* 0x00000806ff0075a7 */ /* 0x000ea40008001104 */
[----:B-12---:R-:W-:Y:S05]  /*20d0*/  @!P0 BRA `(.L_x_27) ;  /* 0x00000094008c8947 */ /* 0x006fea0003800000 */
.L_x_105:
[----:B------:R-:W-:-:S13]  /*20e0*/  ELECT P0, URZ, PT ;  /* 0x0000000000ff782f */ /* 0x000fda0003800000 */
[----:B------:R-:W-:Y:S05]  /*20f0*/  @!P0 BRA `(.L_x_28) ;  /* 0x0000000000188947 */ /* 0x000fea0003800000 */
[----:B-1----:R-:W-:-:S04]  /*2100*/  HFMA2 R3, -RZ, RZ, 0, -0.0 ;  /* 0x00008000ff037431 */ /* 0x002fc800000001ff */
[----:B------:R2:W-:Y:S01]  /*2110*/  SYNCS.ARRIVE.TRANS64 RZ, [UR4], R3 ;  /* 0x00000003ffff79a7 */ /* 0x0005e20008000004 */
[----:B------:R-:W-:Y:S05]  /*2120*/  BRA `(.L_x_28) ;  /* 0x00000000000c7947 */ /* 0x000fea0003800000 */
.L_x_26:
[----:B------:R-:W-:-:S04]  /*2130*/  SHF.L.U32 R6, R6, 0x1f, RZ ;  /* 0x0000001f06067819 */ /* 0x000fc800000006ff */
[----:B------:R-:W2:Y:S02]  /*2140*/  SYNCS.PHASECHK.TRANS64.TRYWAIT P0, [UR4+0x8], R6 ;  /* 0x00000806ff0075a7 */ /* 0x000ea40008001104 */
[----:B--2---:R-:W-:Y:S05]  /*2150*/  @!P0 BRA `(.L_x_29) ;  /* 0x0000009400888947 */ /* 0x004fea0003800000 */
.L_x_28:
[----:B------:R-:W-:Y:S05]  /*2160*/  BSYNC.RECONVERGENT B0 ;  /* 0x0000000000007941 */ /* 0x000fea0003800200 */
.L_x_10:
[----:B------:R-:W-:-:S13]  /*2170*/  ISETP.NE.AND P0, PT, R0, 0xc, PT ;  /* 0x0000000c0000780c */ /* 0x000fda0003f05270 */
[----:B------:R-:W-:Y:S05]  /*2180*/  @P0 BRA `(.L_x_9) ;  /* 0x0000001c00080947 */ /* 0x000fea0003800000 */
[----:B------:R-:W-:Y:S01]  /*2190*/  UMOV UR6, 0x400 ;  /* 0x0000040000067882 */ /* 0x000fe20000000000 */
[----:B------:R-:W-:Y:S01]  /*21a0*/  UMOV UR4, 0x20 ;  /* 0x0000002000047882 */ /* 0x000fe20000000000 */
[----:B------:R-:W-:Y:S02]  /*21b0*/  ULEA UR6, UR14, UR6, 0x18 ;  /* 0x000000060e067291 */ /* 0x000fe4000f8ec0ff */
[----:B------:R-:W-:-:S04]  /*21c0*/  UIADD3 UR4, UPT, UPT, -UR4, 0x100000, URZ ;  /* 0x0010000004047890 */ /* 0x000fc8000fffe1ff */
[----:B------:R-:W-:Y:S02]  /*21d0*/  USHF.L.U32 UR5, UR4, 0xb, URZ ;  /* 0x0000000b04057899 */ /* 0x000fe400080006ff */
[----:B------:R-:W-:Y:S01]  /*21e0*/  USHF.L.U32 UR4, UR4, 0x1, URZ ;  /* 0x0000000104047899 */ /* 0x000fe200080006ff */
[----:B------:R-:W-:Y:S01]  /*21f0*/  ELECT P0, URZ, PT ;  /* 0x0000000000ff782f */ /* 0x000fe20003800000 */
[----:B------:R-:W3:Y:S10]  /*2200*/  FENCE.VIEW.ASYNC.S ;  /* 0x00000000000073c6 */ /* 0x000ef40000000000 */
[----:B---3--:R3:W4:Y:S01]  /*2210*/  SYNCS.EXCH.64 URZ, [UR6+0x200], UR4 ;  /* 0x0002000406ff75b2 */ /* 0x0087220008000100 */
[----:B------:R-:W-:Y:S01]  /*2220*/  NOP ;  /* 0x0000000000007918 */ /* 0x000fe20000000000 */
[----:B------:R-:W1:-:S00]  /*2230*/  USETMAXREG.DEALLOC.CTAPOOL 0x78 ;  /* 0x00000078000079c8 */ /* 0x000e4000080e0500 */
[----:B----4-:R-:W-:Y:S01]  /*2240*/  NOP ;  /* 0x0000000000007918 */ /* 0x010fe20000000000 */
[----:B---3--:R-:W-:Y:S01]  /*2250*/  UMOV UR4, 0x40 ;  /* 0x0000004000047882 */ /* 0x008fe20000000000 */
[----:B------:R-:W-:Y:S01]  /*2260*/  UMOV UR5, 0x400 ;  /* 0x0000040000057882 */ /* 0x000fe20000000000 */
[----:B------:R-:W-:Y:S02]  /*2270*/  ULEA UR4, UR14, UR4, 0x18 ;  /* 0x000000040e047291 */ /* 0x000fe4000f8ec0ff */
[----:B------:R-:W-:-:S07]  /*2280*/  ULEA UR5, UR14, UR5, 0x18 ;  /* 0x000000050e057291 */ /* 0x000fce000f8ec0ff */
[----:B-12--5:R-:W1:Y:S02]  /*2290*/  LDS.U8 R3, [UR4] ;  /* 0x00000004ff037984 */ /* 0x026e640008000000 */
[----:B-1----:R-:W-:-:S13]  /*22a0*/  ISETP.NE.AND P0, PT, R3, RZ, PT ;  /* 0x000000ff0300720c */ /* 0x002fda0003f05270 */
[----:B------:R-:W-:Y:S05]  /*22b0*/  @P0 BRA `(.L_x_30) ;  /* 0x0000000400640947 */ /* 0x000fea0003800000 */
[----:B------:R-:W-:Y:S02]  /*22c0*/  ULOP3.LUT UR4, UR14, 0x1, URZ, 0xc0, !UPT ;  /* 0x000000010e047892 */ /* 0x000fe4000f8ec0ff */
[----:B------:R-:W-:Y:S02]  /*22d0*/  ULOP3.LUT UR6, UR14, 0x1, URZ, 0x3c, !UPT ;  /* 0x000000010e067892 */ /* 0x000fe4000f8e3cff */
[----:B------:R-:W-:-:S09]  /*22e0*/  UISETP.NE.U32.AND UP1, UPT, UR4, 0x1, UPT ;  /* 0x000000010400788c */ /* 0x000fd2000bf25070 */
[----:B------:R-:W-:Y:S05]  /*22f0*/  BRA.U !UP1, `(.L_x_31) ;  /* 0x0000000109d07547 */ /* 0x000fea000b800000 */
[----:B------:R-:W-:Y:S01]  /*2300*/  ELECT P0, URZ, PT ;  /* 0x0000000000ff782f */ /* 0x000fe20003800000 */
[----:B------:R-:W-:-:S12]  /*2310*/  BSSY B0, `(.L_x_31) ;  /* 0x0000032000007945 */ /* 0x000fd80003800000 */
[----:B------:R-:W-:Y:S05]  /*2320*/  @!P0 BRA `(.L_x_32) ;  /* 0x0000000000c08947 */ /* 0x000fea0003800000 */
[----:B------:R-:W-:Y:S01]  /*2330*/  UMOV UR4, 0x10 ;  /* 0x0000001000047882 */ /* 0x000fe20000000000 */
[----:B------:R-:W-:-:S04]  /*2340*/  IMAD.U32 R5, RZ, RZ, UR14 ;  /* 0x0000000eff057e24 */ /* 0x000fc8000f8e00ff */
[----:B------:R-:W-:Y:S04]  /*2350*/  DEPBAR.LE SB1, 0x36 ;  /* 0x00009d800000791a */ /* 0x000fe80000000000 */
[----:B------:R-:W1:Y:S02]  /*2360*/  UTCATOMSWS.2CTA.FIND_AND_SET.ALIGN UP0, UR4, UR4 ;  /* 0x00000004000475e3 */ /* 0x000e640008200800 */
[----:B-1----:R-:W-:Y:S01]  /*2370*/  PLOP3.LUT P0, PT, PT, PT, UP0, 0x80, 0x8 ;  /* 0x000000000008781c */ /* 0x002fe20003f0f008 */
[----:B------:R-:W-:-:S03]  /*2380*/  IMAD.U32 R9, RZ, RZ, UR4 ;  /* 0x00000004ff097e24 */ /* 0x000fc6000f8e00ff */
[----:B------:R-:W-:-:S04]  /*2390*/  SEL R3, RZ, 0xffffffff, !P0 ;  /* 0xffffffffff037807 */ /* 0x000fc80004000000 */
[----:B------:R-:W-:-:S13]  /*23a0*/  ISETP.NE.AND P0, PT, R3, RZ, PT ;  /* 0x000000ff0300720c */ /* 0x000fda0003f05270 */
[----:B------:R-:W-:Y:S05]  /*23b0*/  @P0 BRA `(.L_x_33) ;  /* 0x0000000000240947 */ /* 0x000fea0003800000 */
.L_x_34:
[----:B------:R-:W-:Y:S05]  /*23c0*/  NANOSLEEP 0x64 ;  /* 0x000000640000795d */ /* 0x000fea0003800000 */
[----:B------:R-:W-:-:S05]  /*23d0*/  UMOV UR4, 0x10 ;  /* 0x0000001000047882 */ /* 0x000fca0000000000 */
[----:B------:R-:W-:Y:S04]  /*23e0*/  DEPBAR.LE SB1, 0x36 ;  /* 0x00009d800000791a */ /* 0x000fe80000000000 */
[----:B------:R-:W1:Y:S02]  /*23f0*/  UTCATOMSWS.2CTA.FIND_AND_SET.ALIGN UP0, UR4, UR4 ;  /* 0x00000004000475e3 */ /* 0x000e640008200800 */
[----:B-1----:R-:W-:Y:S01]  /*2400*/  PLOP3.LUT P0, PT, PT, PT, UP0, 0x80, 0x8 ;  /* 0x000000000008781c */ /* 0x002fe20003f0f008 */
[----:B------:R-:W-:-:S03]  /*2410*/  IMAD.U32 R9, RZ, RZ, UR4 ;  /* 0x00000004ff097e24 */ /* 0x000fc6000f8e00ff */
[----:B------:R-:W-:-:S04]  /*2420*/  SEL R3, RZ, 0xffffffff, !P0 ;  /* 0xffffffffff037807 */ /* 0x000fc80004000000 */
[----:B------:R-:W-:-:S13]  /*2430*/  ISETP.NE.AND P0, PT, R3, RZ, PT ;  /* 0x000000ff0300720c */ /* 0x000fda0003f05270 */
[----:B------:R-:W-:Y:S05]  /*2440*/  @!P0 BRA `(.L_x_34) ;  /* 0xfffffffc00dc8947 */ /* 0x000fea000383ffff */
.L_x_33:
[----:B------:R-:W-:Y:S01]  /*2450*/  MOV R8, 0x60 ;  /* 0x0000006000087802 */ /* 0x000fe20000000f00 */
[----:B------:R-:W-:Y:S01]  /*2460*/  IMAD.U32 R7, RZ, RZ, UR5 ;  /* 0x00000005ff077e24 */ /* 0x000fe2000f8e00ff */
[----:B------:R-:W-:Y:S01]  /*2470*/  MOV R3, 0x58 ;  /* 0x0000005800037802 */ /* 0x000fe20000000f00 */
[----:B------:R-:W-:Y:S01]  /*2480*/  IMAD.U32 R4, RZ, RZ, UR6 ;  /* 0x00000006ff047e24 */ /* 0x000fe2000f8e00ff */
[C---:B------:R-:W-:Y:S02]  /*2490*/  LEA R8, R5.reuse, R8, 0x18 ;  /* 0x0000000805087211 */ /* 0x040fe400078ec0ff */
[----:B------:R-:W-:-:S03]  /*24a0*/  LEA R5, R5, R3, 0x18 ;  /* 0x0000000305057211 */ /* 0x000fc600078ec0ff */
[----:B------:R-:W1:Y:S02]  /*24b0*/  LDS R10, [R8] ;  /* 0x00000000080a7984 */ /* 0x000e640000000800 */
[----:B-1----:R-:W-:-:S04]  /*24c0*/  IMAD.U32 R10, R10, -0x80000000, RZ ;  /* 0x800000000a0a7824 */ /* 0x002fc800078e00ff */
[----:B------:R-:W1:Y:S02]  /*24d0*/  SYNCS.PHASECHK.TRANS64.TRYWAIT P0, [R5+URZ], R10 ;  /* 0x0000000a050075a7 */ /* 0x000e6400080011ff */
[----:B-1----:R-:W-:Y:S05]  /*24e0*/  @P0 BRA `(.L_x_35) ;  /* 0x0000000000080947 */ /* 0x002fea0003800000 */
[----:B------:R-:W1:Y:S02]  /*24f0*/  SYNCS.PHASECHK.TRANS64.TRYWAIT P0, [R5+URZ], R10 ;  /* 0x0000000a050075a7 */ /* 0x000e6400080011ff */
[----:B-1----:R-:W-:Y:S05]  /*2500*/  @!P0 BRA `(.L_x_36) ;  /* 0x0000009000b88947 */ /* 0x002fea0003800000 */
.L_x_35:
[----:B------:R-:W-:Y:S01]  /*2510*/  VIADD R7, R7, 0x208 ;  /* 0x0000020807077836 */ /* 0x000fe20000000000 */
[C---:B-1----:R-:W-:Y:S01]  /*2520*/  PRMT R5, R4.reuse, 0x654, R5 ;  /* 0x0000065404057816 */ /* 0x042fe20000000005 */
[----:B------:R-:W-:Y:S02]  /*2530*/  IMAD.MOV.U32 R6, RZ, RZ, 0x4 ;  /* 0x00000004ff067424 */ /* 0x000fe400078e00ff */
[C---:B------:R-:W-:Y:S01]  /*2540*/  IMAD.SHL.U32 R3, R9.reuse, 0x20, RZ ;  /* 0x0000002009037824 */ /* 0x040fe200078e00ff */
[----:B------:R-:W-:Y:S01]  /*2550*/  PRMT R4, R4, 0x654, R7 ;  /* 0x0000065404047816 */ /* 0x000fe20000000007 */
[----:B------:R1:W-:Y:S01]  /*2560*/  SYNCS.ARRIVE.TRANS64.RED RZ, [R5+URZ], R6 ;  /* 0x0000000605ff79a7 */ /* 0x0003e200080004ff */
[----:B------:R-:W-:Y:S02]  /*2570*/  IADD3 R7, PT, PT, R9, 0x10, RZ ;  /* 0x0000001009077810 */ /* 0x000fe40007ffe0ff */
[----:B------:R2:W-:Y:S04]  /*2580*/  STS [UR5+0x208], R3 ;  /* 0x00020803ff007988 */ /* 0x0005e80008000805 */
[----:B------:R3:W-:Y:S01]  /*2590*/  STAS [R4.64], R9 ;  /* 0x0000000904007dbd */ /* 0x0007e2000c0008ff */
[----:B------:R-:W-:-:S02]  /*25a0*/  UMOV UR4, 0x50 ;  /* 0x0000005000047882 */ /* 0x000fc40000000000 */
[----:B------:R-:W-:Y:S01]  /*25b0*/  ULEA UR4, UR14, UR4, 0x18 ;  /* 0x000000040e047291 */ /* 0x000fe2000f8ec0ff */
[----:B-1----:R-:W-:Y:S01]  /*25c0*/  MOV R6, 0xffff ;  /* 0x0000ffff00067802 */ /* 0x002fe20000000f00 */
[----:B--2---:R-:W-:-:S03]  /*25d0*/  IMAD.MOV.U32 R3, RZ, RZ, 0x1 ;  /* 0x00000001ff037424 */ /* 0x004fc600078e00ff */
[----:B------:R-:W-:Y:S02]  /*25e0*/  SHF.L.U32 R6, R6, R9, RZ ;  /* 0x0000000906067219 */ /* 0x000fe400000006ff */
[----:B------:R-:W-:-:S04]  /*25f0*/  SHF.L.U32 R7, R3, R7, RZ ;  /* 0x0000000703077219 */ /* 0x000fc800000006ff */
[----:B------:R-:W-:-:S05]  /*2600*/  LOP3.LUT R6, R7, R6, RZ, 0xfc, !PT ;  /* 0x0000000607067212 */ /* 0x000fca00078efcff */
[----:B------:R3:W-:Y:S04]  /*2610*/  ATOMS.OR RZ, [UR4], R6 ;  /* 0x00000006ffff798c */ /* 0x0007e8000b000004 */
[----:B------:R3:W-:Y:S02]  /*2620*/  ATOMS.XOR RZ, [R8], R3 ;  /* 0x0000000308ff738c */ /* 0x0007e40003800000 */
.L_x_32:
[----:B------:R-:W-:Y:S05]  /*2630*/  BSYNC B0 ;  /* 0x0000000000007941 */ /* 0x000fea0003800000 */
.L_x_31:
[----:B------:R-:W-:Y:S05]  /*2640*/  BRA.U UP1, `(.L_x_37) ;  /* 0x0000000101907547 */ /* 0x000fea000b800000 */
[----:B------:R-:W-:Y:S05]  /*2650*/  WARPSYNC.ALL ;  /* 0x0000000000007948 */ /* 0x000fea0003800000 */
[----:B------:R-:W-:Y:S01]  /*2660*/  NOP ;  /* 0x0000000000007918 */ /* 0x000fe20000000000 */
[----:B------:R-:W-:-:S13]  /*2670*/  ELECT P0, URZ, PT ;  /* 0x0000000000ff782f */ /* 0x000fda0003800000 */
[----:B------:R-:W-:Y:S05]  /*2680*/  @!P0 BRA `(.L_x_37) ;  /* 0x0000000000808947 */ /* 0x000fea0003800000 */
[----:B---3--:R-:W-:Y:S01]  /*2690*/  IMAD.U32 R5, RZ, RZ, UR14 ;  /* 0x0000000eff057e24 */ /* 0x008fe2000f8e00ff */
[----:B------:R-:W-:Y:S02]  /*26a0*/  MOV R6, 0x60 ;  /* 0x0000006000067802 */ /* 0x000fe40000000f00 */
[----:B------:R-:W-:Y:S02]  /*26b0*/  MOV R4, 0x58 ;  /* 0x0000005800047802 */ /* 0x000fe40000000f00 */
        /* <DEDUP_REMOVED lines=8> */
.L_x_38:
[----:B-1----:R-:W1:Y:S01]  /*2740*/  LDS R9, [UR5+0x208] ;  /* 0x00020805ff097984 */ /* 0x002e620008000800 */
[----:B------:R-:W-:Y:S02]  /*2750*/  HFMA2 R3, -RZ, RZ, 0, 5.9604644775390625e-08 ;  /* 0x00000001ff037431 */ /* 0x000fe400000001ff */
[----:B------:R-:W-:Y:S02]  /*2760*/  IMAD.MOV.U32 R4, RZ, RZ, 0xffff ;  /* 0x0000ffffff047424 */ /* 0x000fe400078e00ff */
[----:B-1----:R-:W-:-:S03]  /*2770*/  IMAD.SHL.U32 R8, R9, 0x20, RZ ;  /* 0x0000002009087824 */ /* 0x002fc600078e00ff */
[----:B------:R-:W-:Y:S01]  /*2780*/  SHF.L.U32 R4, R4, R9, RZ ;  /* 0x0000000904047219 */ /* 0x000fe200000006ff */
[----:B------:R-:W-:Y:S01]  /*2790*/  VIADD R7, R9, 0x10 ;  /* 0x0000001009077836 */ /* 0x000fe20000000000 */
[----:B------:R1:W-:Y:S01]  /*27a0*/  STS [UR5+0x208], R8 ;  /* 0x00020808ff007988 */ /* 0x0003e20008000805 */
[----:B------:R-:W-:Y:S02]  /*27b0*/  UMOV UR4, 0x50 ;  /* 0x0000005000047882 */ /* 0x000fe40000000000 */
[----:B------:R-:W-:Y:S01]  /*27c0*/  ULEA UR4, UR14, UR4, 0x18 ;  /* 0x000000040e047291 */ /* 0x000fe2000f8ec0ff */
[----:B-1----:R-:W-:Y:S02]  /*27d0*/  SHF.L.U32 R8, R3, R7, RZ ;  /* 0x0000000703087219 */ /* 0x002fe400000006ff */
[----:B------:R-:W-:Y:S02]  /*27e0*/  MOV R7, UR6 ;  /* 0x0000000600077c02 */ /* 0x000fe40008000f00 */
[----:B------:R-:W-:-:S02]  /*27f0*/  LOP3.LUT R4, R8, R4, RZ, 0xfc, !PT ;  /* 0x0000000408047212 */ /* 0x000fc400078efcff */
[----:B------:R-:W-:-:S03]  /*2800*/  PRMT R7, R7, 0x654, R5 ;  /* 0x0000065407077816 */ /* 0x000fc60000000005 */
[----:B------:R1:W-:Y:S01]  /*2810*/  ATOMS.OR RZ, [UR4], R4 ;  /* 0x00000004ffff798c */ /* 0x0003e2000b000004 */
[----:B------:R1:W-:Y:S03]  /*2820*/  SYNCS.ARRIVE.TRANS64.RED.A1T0 RZ, [R7+URZ], RZ ;  /* 0x000000ff07ff79a7 */ /* 0x0003e600081004ff */
[----:B------:R1:W-:Y:S01]  /*2830*/  ATOMS.XOR RZ, [R6], R3 ;  /* 0x0000000306ff738c */ /* 0x0003e20003800000 */
[----:B------:R-:W-:Y:S05]  /*2840*/  BRA `(.L_x_37) ;  /* 0x0000000000107947 */ /* 0x000fea0003800000 */
.L_x_30:
[----:B------:R-:W-:Y:S02]  /*2850*/  MOV R3, 0xffffffff ;  /* 0xffffffff00037802 */ /* 0x000fe40000000f00 */
[----:B------:R-:W-:-:S03]  /*2860*/  MOV R4, 0x2890 ;  /* 0x0000289000047802 */ /* 0x000fc60000000f00 */
[----:B------:R1:W-:Y:S04]  /*2870*/  STS [UR5+0x208], R3 ;  /* 0x00020803ff007988 */ /* 0x0003e80008000805 */
[----:B-1----:R-:W-:Y:S05]  /*2880*/  CALL.REL.NOINC `($__internal_1_$__cuda_sm10x_tcgen05_guardrail_trap_phase_invalid_during_alloc) ;  /* 0x0000009800407944 */ /* 0x002fea0003c00000 */
.L_x_37:
[----:B------:R-:W-:Y:S05]  /*2890*/  WARPSYNC.ALL ;  /* 0x0000000000007948 */ /* 0x000fea0003800000 */
[----:B------:R-:W-:Y:S01]  /*28a0*/  NOP ;  /* 0x0000000000007918 */ /* 0x000fe20000000000 */
[----:B------:R-:W2:Y:S01]  /*28b0*/  S2UR UR4, SR_CgaCtaId ;  /* 0x00000000000479c3 */ /* 0x000ea20000008800 */
[----:B-1-3--:R-:W-:-:S07]  /*28c0*/  MOV R3, 0x400 ;  /* 0x0000040000037802 */ /* 0x00afce0000000f00 */
[----:B------:R-:W-:Y:S01]  /*28d0*/  BAR.SYNC.DEFER_BLOCKING 0x2, 0x120 ;  /* 0x0084800000007b1d */ /* 0x000fe20000010000 */
[----:B------:R-:W-:Y:S01]  /*28e0*/  R2UR UR15, R3 ;  /* 0x00000000030f72ca */ /* 0x000fe200000e0000 */
[----:B--2---:R-:W-:-:S05]  /*28f0*/  IMAD.U32 R10, RZ, RZ, UR4 ;  /* 0x00000004ff0a7e24 */ /* 0x004fca000f8e00ff */
[----:B------:R-:W-:-:S13]  /*2900*/  R2UR UR4, R10 ;  /* 0x000000000a0472ca */ /* 0x000fda00000e0000 */
[----:B------:R-:W-:-:S04]  /*2910*/  ULEA UR15, UR4, UR15, 0x18 ;  /* 0x0000000f040f7291 */ /* 0x000fc8000f8ec0ff */
[----:B------:R-:W-:-:S04]  /*2920*/  UIADD3 UR4, UPT, UPT, UR15, 0x4800, URZ ;  /* 0x000048000f047890 */ /* 0x000fc8000fffe0ff */
[----:B------:R-:W-:Y:S01]  /*2930*/  USHF.R.U32.HI UR4, URZ, 0x4, UR4 ;  /* 0x00000004ff047899 */ /* 0x000fe20008011604 */
[----:B------:R-:W-:Y:S03]  /*2940*/  LDS R15, [UR15+0x208] ;  /* 0x0002080fff0f7984 */ /* 0x000fe60008000800 */
[----:B------:R-:W-:-:S04]  /*2950*/  ULOP3.LUT UR4, UR4, 0x3fc0, URZ, 0xc0, !UPT ;  /* 0x00003fc004047892 */ /* 0x000fc8000f8ec0ff */
[----:B------:R-:W-:-:S06]  /*2960*/  ULOP3.LUT UR4, UR4, 0x10000, URZ, 0xfc, !UPT ;  /* 0x0001000004047892 */ /* 0x000fcc000f8efcff */
[----:B------:R-:W-:-:S05]  /*2970*/  IMAD.U32 R3, RZ, RZ, UR4 ;  /* 0x00000004ff037e24 */ /* 0x000fca000f8e00ff */
[----:B------:R-:W1:Y:S01]  /*2980*/  LDCU UR4, c[0x0][0x624] ;  /* 0x0000c480ff0477ac */ /* 0x000e620008000800 */
[----:B------:R-:W2:Y:S01]  /*2990*/  SHFL.IDX PT, R3, R3, RZ, 0x1f ;  /* 0x00001fff03037589 */ /* 0x000ea200000e0000 */
[----:B-1----:R-:W-:Y:S01]  /*29a0*/  UISETP.GE.AND UP0, UPT, UR51, UR4, UPT ;  /* 0x000000043300728c */ /* 0x002fe2000bf06270 */
[----:B--2---:R-:W-:-:S08]  /*29b0*/  R2UR UR28, R3 ;  /* 0x00000000031c72ca */ /* 0x004fd000000e0000 */
[----:B------:R-:W-:Y:S07]  /*29c0*/  BRA.U UP0, `(.L_x_40) ;  /* 0x0000001100147547 */ /* 0x000fee000b800000 */
[----:B------:R-:W1:Y:S01]  /*29d0*/  LDCU UR8, c[0x0][0x38c] ;  /* 0x00007180ff0877ac */ /* 0x000e620008000800 */
[----:B------:R-:W-:Y:S01]  /*29e0*/  HFMA2 R14, -RZ, RZ, 0, 0 ;  /* 0x00000000ff0e7431 */ /* 0x000fe200000001ff */
[----:B------:R-:W-:Y:S01]  /*29f0*/  CS2R R12, SRZ ;  /* 0x00000000000c7805 */ /* 0x000fe2000001ff00 */
[----:B------:R-:W-:Y:S02]  /*2a00*/  ULOP3.LUT UR56, UR52, 0xffff, URZ, 0xc0, !UPT ;  /* 0x0000ffff34387892 */ /* 0x000fe4000f8ec0ff */
[----:B------:R-:W-:Y:S02]  /*2a10*/  ULOP3.LUT UR32, UR52, 0xffff, URZ, 0xc0, !UPT ;  /* 0x0000ffff34207892 */ /* 0x000fe4000f8ec0ff */
[----:B------:R-:W-:Y:S02]  /*2a20*/  ULOP3.LUT UR30, UR52, 0xffff, URZ, 0xc0, !UPT ;  /* 0x0000ffff341e7892 */ /* 0x000fe4000f8ec0ff */
[----:B------:R-:W-:Y:S02]  /*2a30*/  ULOP3.LUT UR53, UR52, 0xffff, URZ, 0xc0, !UPT ;  /* 0x0000ffff34357892 */ /* 0x000fe4000f8ec0ff */
[----:B------:R-:W-:-:S02]  /*2a40*/  UIADD3 UR26, UPT, UPT, UR28, 0x2, URZ ;  /* 0x000000021c1a7890 */ /* 0x000fc4000fffe0ff */
[----:B------:R-:W-:Y:S02]  /*2a50*/  UIADD3 UR24, UPT, UPT, UR28, 0x4, URZ ;  /* 0x000000041c187890 */ /* 0x000fe4000fffe0ff */
[----:B------:R-:W-:Y:S02]  /*2a60*/  UIADD3 UR22, UPT, UPT, UR28, 0x6, URZ ;  /* 0x000000061c167890 */ /* 0x000fe4000fffe0ff */
[----:B-1----:R-:W-:Y:S02]  /*2a70*/  UIADD3 UR6, UPT, UPT, -UR8, URZ, URZ ;  /* 0x000000ff08067290 */ /* 0x002fe4000fffe1ff */
[----:B------:R-:W-:Y:S02]  /*2a80*/  UIADD3 UR7, UPT, UPT, UR8, -0x1, URZ ;  /* 0xffffffff08077890 */ /* 0x000fe4000fffe0ff */
[----:B------:R-:W-:Y:S02]  /*2a90*/  USHF.R.S32.HI UR6, URZ, 0x1f, UR6 ;  /* 0x0000001fff067899 */ /* 0x000fe40008011406 */
[----:B------:R-:W-:-:S02]  /*2aa0*/  UISETP.GT.AND UP0, UPT, UR8, URZ, UPT ;  /* 0x000000ff0800728c */ /* 0x000fc4000bf04270 */
[----:B------:R-:W-:Y:S02]  /*2ab0*/  USHF.R.S32.HI UR4, URZ, 0x1f, UR7 ;  /* 0x0000001fff047899 */ /* 0x000fe40008011407 */
[----:B------:R-:W-:Y:S02]  /*2ac0*/  ULEA.HI UR6, UR6, -UR8, URZ, 0x7 ;  /* 0x8000000806067291 */ /* 0x000fe4000f8f38ff */
[----:B------:R-:W-:Y:S02]  /*2ad0*/  ULEA.HI UR4, UR4, UR7, URZ, 0x7 ;  /* 0x0000000704047291 */ /* 0x000fe4000f8f38ff */
[----:B------:R-:W-:Y:S02]  /*2ae0*/  USHF.R.S32.HI UR6, URZ, 0x7, UR6 ;  /* 0x00000007ff067899 */ /* 0x000fe40008011406 */
[----:B------:R-:W-:Y:S01]  /*2af0*/  USHF.R.S32.HI UR21, URZ, 0x7, UR4 ;  /* 0x00000007ff157899 */ /* 0x000fe20008011404 */
[----:B------:R-:W1:Y:S02]  /*2b00*/  S2UR UR76, SR_CgaSize ;  /* 0x00000000004c79c3 */ /* 0x000e640000008a00 */
[----:B-1----:R-:W-:-:S12]  /*2b10*/  UIMAD UR76, UR76, -0xa0, URZ ;  /* 0xffffff604c4c78a4 */ /* 0x002fd8000f8e02ff */
[----:B------:R-:W1:Y:S01]  /*2b20*/  LDCU UR76, c[0x0][UR76+0x2c0] ;  /* 0x000058004c4c77ac */ /* 0x000e620008000800 */
[----:B------:R-:W-:Y:S01]  /*2b30*/  UMOV UR50, UR51 ;  /* 0x0000003300327c82 */ /* 0x000fe20008000000 */
[----:B------:R-:W-:Y:S01]  /*2b40*/  UMOV UR5, URZ ;  /* 0x000000ff00057c82 */ /* 0x000fe20008000000 */
[----:B------:R-:W-:Y:S01]  /*2b50*/  UISETP.NE.AND UP1, UPT, UR58, URZ, UPT ;  /* 0x000000ff3a00728c */ /* 0x000fe2000bf25270 */
[----:B------:R-:W2:Y:S01]  /*2b60*/  LDCU UR59, c[0x0][0x624] ;  /* 0x0000c480ff3b77ac */ /* 0x000ea20008000800 */
[----:B------:R-:W-:Y:S01]  /*2b70*/  UMOV UR74, 0x0 ;  /* 0x00000000004a7882 */ /* 0x000fe20000000000 */
[----:B------:R-:W-:Y:S01]  /*2b80*/  UMOV UR75, 0x10200010 ;  /* 0x10200010004b7882 */ /* 0x000fe20000000000 */
[----:B------:R-:W-:Y:S01]  /*2b90*/  UMOV UR72, 0x0 ;  /* 0x0000000000487882 */ /* 0x000fe20000000000 */
[----:B------:R-:W-:Y:S01]  /*2ba0*/  UMOV UR73, 0x10200010 ;  /* 0x1020001000497882 */ /* 0x000fe20000000000 */
[----:B------:R-:W-:Y:S01]  /*2bb0*/  UMOV UR70, 0x0 ;  /* 0x0000000000467882 */ /* 0x000fe20000000000 */
[----:B------:R-:W-:Y:S01]  /*2bc0*/  UMOV UR71, 0x10200010 ;  /* 0x1020001000477882 */ /* 0x000fe20000000000 */
[----:B------:R-:W-:Y:S01]  /*2bd0*/  UMOV UR68, 0x0 ;  /* 0x0000000000447882 */ /* 0x000fe20000000000 */
[----:B------:R-:W-:Y:S01]  /*2be0*/  UMOV UR69, 0x10200010 ;  /* 0x1020001000457882 */ /* 0x000fe20000000000 */
[----:B------:R-:W-:Y:S01]  /*2bf0*/  UIADD3 UR57, UPT, UPT, UR15, 0x190, URZ ;  /* 0x000001900f397890 */ /* 0x000fe2000fffe0ff */
        /* <DEDUP_REMOVED lines=16> */
[----:B------:R-:W-:-:S02]  /*2d00*/  UIADD3 UR31, UPT, UPT, UR15, 0x190, URZ ;  /* 0x000001900f1f7890 */ /* 0x000fc4000fffe0ff */
[----:B------:R-:W-:Y:S02]  /*2d10*/  UIADD3 UR55, UPT, UPT, UR15, 0x8, URZ ;  /* 0x000000080f377890 */ /* 0x000fe4000fffe0ff */
[----:B------:R-:W-:Y:S02]  /*2d20*/  UIADD3 UR54, UPT, UPT, UR15, 0x1b0, URZ ;  /* 0x000001b00f367890 */ /* 0x000fe4000fffe0ff */
[----:B------:R-:W-:Y:S02]  /*2d30*/  ULOP3.LUT UR52, UR52, 0xffff, URZ, 0xc0, !UPT ;  /* 0x0000ffff34347892 */ /* 0x000fe4000f8ec0ff */
[----:B------:R-:W-:Y:S01]  /*2d40*/  @!UP0 ULOP3.LUT UR21, URZ, UR6, URZ, 0x33, !UPT ;  /* 0x00000006ff158292 */ /* 0x000fe2000f8e33ff */
        /* <DEDUP_REMOVED lines=11> */
[----:B-12---:R-:W-:-:S05]  /*2e00*/  UMOV UR23, 0x40004040 ;  /* 0x4000404000177882 */ /* 0x006fca0000000000 */
.L_x_53:
[----:B------:R-:W-:Y:S01]  /*2e10*/  UIADD3 UR50, UPT, UPT, UR76, UR50, URZ ;  /* 0x000000324c327290 */ /* 0x000fe2000fffe0ff */
[----:B-12---:R-:W-:Y:S11]  /*2e20*/  BRA.U UP1, `(.L_x_41) ;  /* 0x0000000901f47547 */ /* 0x006ff6000b800000 */
[----:B------:R-:W-:Y:S01]  /*2e30*/  SHF.L.U32 R4, R13, 0x1f, RZ ;  /* 0x0000001f0d047819 */ /* 0x000fe200000006ff */
[----:B------:R-:W-:Y:S01]  /*2e40*/  ULEA UR6, UR5, UR15, 0x3 ;  /* 0x0000000f05067291 */ /* 0x000fe2000f8e18ff */
[----:B------:R-:W-:Y:S02]  /*2e50*/  SHF.L.U32 R6, R12, 0x1f, RZ ;  /* 0x0000001f0c067819 */ /* 0x000fe400000006ff */
[----:B------:R-:W1:Y:S02]  /*2e60*/  SYNCS.PHASECHK.TRANS64.TRYWAIT P0, [UR15], R4 ;  /* 0x00000004ff0075a7 */ /* 0x000e64000800110f */
[----:B-1----:R-:W-:Y:S07]  /*2e70*/  @!P0 BRA `(.L_x_42) ;  /* 0x00000088008c8947 */ /* 0x002fee0003800000 */
.L_x_110:
[----:B------:R-:W2:Y:S01]  /*2e80*/  SYNCS.PHASECHK.TRANS64.TRYWAIT P0, [UR6+0x10], R6 ;  /* 0x00001006ff0075a7 */ /* 0x000ea20008001106 */
[----:B------:R-:W-:Y:S01]  /*2e90*/  ULEA UR4, UR5, UR15, 0xd ;  /* 0x0000000f05047291 */ /* 0x000fe2000f8e68ff */
[----:B-1----:R-:W-:Y:S01]  /*2ea0*/  CS2R R4, SRZ ;  /* 0x0000000000047805 */ /* 0x002fe2000001ff00 */
[----:B------:R-:W-:Y:S01]  /*2eb0*/  IMAD.MOV.U32 R3, RZ, RZ, RZ ;  /* 0x000000ffff037224 */ /* 0x000fe200078e00ff */
[----:B------:R-:W-:Y:S01]  /*2ec0*/  UMOV UR20, 0x3 ;  /* 0x0000000300147882 */ /* 0x000fe20000000000 */
[----:B------:R-:W-:-:S03]  /*2ed0*/  UIADD3 UR4, UPT, UPT, UR4, 0x8800, URZ ;  /* 0x0000880004047890 */ /* 0x000fc6000fffe0ff */
[----:B------:R-:W-:Y:S01]  /*2ee0*/  R2UR UR14, R3 ;  /* 0x00000000030e72ca */ /* 0x000fe200000e0000 */
[----:B------:R-:W-:Y:S01]  /*2ef0*/  USHF.R.U32.HI UR4, URZ, 0x4, UR4 ;  /* 0x00000004ff047899 */ /* 0x000fe20008011604 */
[----:B------:R-:W-:Y:S02]  /*2f00*/  R2UR UR19, R5 ;  /* 0x00000000051372ca */ /* 0x000fe400000e0000 */
[----:B------:R-:W-:Y:S01]  /*2f10*/  R2UR UR18, R4 ;  /* 0x00000000041272ca */ /* 0x000fe200000e0000 */
[----:B------:R-:W-:Y:S01]  /*2f20*/  ULOP3.LUT UR4, UR4, 0x3fc0, URZ, 0xc0, !UPT ;  /* 0x00003fc004047892 */ /* 0x000fe2000f8ec0ff */
[----:B------:R-:W-:-:S03]  /*2f30*/  R2UR UR17, R3 ;  /* 0x00000000031172ca */ /* 0x000fc600000e0000 */
[----:B------:R-:W-:-:S04]  /*2f40*/  ULOP3.LUT UR4, UR4, 0x10000, URZ, 0xfc, !UPT ;  /* 0x0001000004047892 */ /* 0x000fc8000f8efcff */
[----:B------:R-:W-:Y:S02]  /*2f50*/  UIADD3 UR12, UPT, UPT, UR4, 0x2, URZ ;  /* 0x00000002040c7890 */ /* 0x000fe4000fffe0ff */
[----:B------:R-:W-:Y:S02]  /*2f60*/  UIADD3 UR10, UPT, UPT, UR4, 0x4, URZ ;  /* 0x00000004040a7890 */ /* 0x000fe4000fffe0ff */
[----:B------:R-:W-:Y:S01]  /*2f70*/  UIADD3 UR7, UPT, UPT, UR4, 0x6, URZ ;  /* 0x0000000604077890 */ /* 0x000fe2000fffe0ff */
[----:B--2---:R-:W-:Y:S11]  /*2f80*/  @!P0 BRA `(.L_x_43) ;  /* 0x0000008800648947 */ /* 0x004ff60003800000 */
.L_x_112:
[----:B------:R-:W-:Y:S01]  /*2f90*/  UIADD3 UR16, UPT, UPT, UR6, 0xd0, URZ ;  /* 0x000000d006107890 */ /* 0x000fe2000fffe0ff */
[----:B------:R-:W-:Y:S01]  /*2fa0*/  UMOV UR8, UR4 ;  /* 0x0000000400087c82 */ /* 0x000fe20008000000 */
[----:B------:R-:W-:Y:S01]  /*2fb0*/  UMOV UR9, 0x40004040 ;  /* 0x4000404000097882 */ /* 0x000fe20000000000 */
[----:B------:R-:W-:Y:S01]  /*2fc0*/  UMOV UR13, 0x40004040 ;  /* 0x40004040000d7882 */ /* 0x000fe20000000000 */
[----:B------:R2:W-:Y:S01]  /*2fd0*/  UTCQMMA.2CTA gdesc[UR28], gdesc[UR8], tmem[UR14], tmem[UR74], idesc[UR75], !UPT ;  /* 0x00ff4a081c0075ea */ /* 0x0005e2000fa0030e */
[----:B------:R-:W-:Y:S01]  /*2fe0*/  UMOV UR11, 0x40004040 ;  /* 0x40004040000b7882 */ /* 0x000fe20000000000 */
[----:B------:R-:W-:Y:S01]  /*2ff0*/  UMOV UR6, UR7 ;  /* 0x0000000700067c82 */ /* 0x000fe20008000000 */
[----:B------:R-:W-:Y:S01]  /*3000*/  UMOV UR7, 0x40004040 ;  /* 0x4000404000077882 */ /* 0x000fe20000000000 */
[----:B------:R3:W-:Y:S01]  /*3010*/  UTCQMMA.2CTA gdesc[UR26], gdesc[UR12], tmem[UR19], tmem[UR72], idesc[UR73], UPT ;  /* 0x00ff480c1a0075ea */ /* 0x0007e2000ba00313 */
[----:B------:R3:W-:Y:S01]  /*3020*/  UTCQMMA.2CTA gdesc[UR24], gdesc[UR10], tmem[UR18], tmem[UR70], idesc[UR71], UPT ;  /* 0x00ff460a180075ea */ /* 0x0007e2000ba00312 */
[----:B------:R3:W-:Y:S01]  /*3030*/  UTCQMMA.2CTA gdesc[UR22], gdesc[UR6], tmem[UR17], tmem[UR68], idesc[UR69], UPT ;  /* 0x00ff4406160075ea */ /* 0x0007e2000ba00311 */
[----:B------:R3:W-:Y:S01]  /*3040*/  UTCBAR.2CTA.MULTICAST [UR57], URZ, UR20 ;  /* 0x000000ff390073e9 */ /* 0x0007e20008200814 */
[----:B------:R3:W-:Y:S01]  /*3050*/  UTCBAR.2CTA.MULTICAST [UR16], URZ, UR56 ;  /* 0x000000ff100073e9 */ /* 0x0007e20008200838 */
[----:B------:R-:W-:-:S04]  /*3060*/  UIADD3 UR5, UPT, UPT, UR5, 0x1, URZ ;  /* 0x0000000105057890 */ /* 0x000fc8000fffe0ff */
[----:B------:R-:W-:-:S04]  /*3070*/  UISETP.NE.AND UP0, UPT, UR5, 0x18, UPT ;  /* 0x000000180500788c */ /* 0x000fc8000bf05270 */
[----:B------:R-:W-:-:S06]  /*3080*/  USEL UR4, URZ, 0x1, UP0 ;  /* 0x00000001ff047887 */ /* 0x000fcc0008000000 */
[----:B------:R-:W-:Y:S01]  /*3090*/  LOP3.LUT R12, R12, UR4, RZ, 0x3c, !PT ;  /* 0x000000040c0c7c12 */ /* 0x000fe2000f8e3cff */
[----:B--2---:R-:W-:Y:S02]  /*30a0*/  USEL UR14, UR5, URZ, UP0 ;  /* 0x000000ff050e7287 */ /* 0x004fe40008000000 */
[----:B------:R-:W-:Y:S01]  /*30b0*/  UISETP.GE.AND UP0, UPT, UR21, 0x1, UPT ;  /* 0x000000011500788c */ /* 0x000fe2000bf06270 */
[----:B------:R-:W-:-:S08]  /*30c0*/  UMOV UR5, URZ ;  /* 0x000000ff00057c82 */ /* 0x000fd00008000000 */
[----:B---3--:R-:W-:Y:S05]  /*30d0*/  BRA.U !UP0, `(.L_x_44) ;  /* 0x0000000508707547 */ /* 0x008fea000b800000 */
[----:B-1----:R-:W-:Y:S02]  /*30e0*/  HFMA2 R3, -RZ, RZ, 0, 0 ;  /* 0x00000000ff037431 */ /* 0x002fe400000001ff */
[----:B------:R-:W-:Y:S01]  /*30f0*/  IMAD.MOV.U32 R6, RZ, RZ, RZ ;  /* 0x000000ffff067224 */ /* 0x000fe200078e00ff */
[----:B------:R-:W-:Y:S01]  /*3100*/  CS2R R4, SRZ ;  /* 0x0000000000047805 */ /* 0x000fe2000001ff00 */
[----:B------:R-:W-:Y:S01]  /*3110*/  UMOV UR5, URZ ;  /* 0x000000ff00057c82 */ /* 0x000fe20008000000 */
[----:B------:R-:W-:Y:S01]  /*3120*/  UMOV UR19, URZ ;  /* 0x000000ff00137c82 */ /* 0x000fe20008000000 */
.L_x_49:
[----:B---3--:R-:W-:Y:S01]  /*3130*/  ULEA UR11, UR14, UR15, 0x3 ;  /* 0x0000000f0e0b7291 */ /* 0x008fe2000f8e18ff */
[----:B-1----:R-:W-:Y:S02]  /*3140*/  SHF.L.U32 R9, R12, 0x1f, RZ ;  /* 0x0000001f0c097819 */ /* 0x002fe400000006ff */
[----:B------:R-:W-:Y:S06]  /*3150*/  SHF.L.U32 R11, R14, 0x1f, RZ ;  /* 0x0000001f0e0b7819 */ /* 0x000fec00000006ff */
[----:B------:R-:W1:Y:S02]  /*3160*/  SYNCS.PHASECHK.TRANS64.TRYWAIT P0, [UR11+0x10], R9 ;  /* 0x00001009ff0075a7 */ /* 0x000e64000800110b */
[----:B-1----:R-:W-:Y:S05]  /*3170*/  @!P0 BRA `(.L_x_45) ;  /* 0x0000008800048947 */ /* 0x002fea0003800000 */
.L_x_114:
[----:B------:R-:W2:Y:S01]  /*3180*/  SYNCS.PHASECHK.TRANS64.TRYWAIT P0, [UR15+0x198], R11 ;  /* 0x0001980bff0075a7 */ /* 0x000ea2000800110f */
[----:B-1----:R-:W-:Y:S01]  /*3190*/  IMAD.MOV.U32 R9, RZ, RZ, 0x40 ;  /* 0x00000040ff097424 */ /* 0x002fe200078e00ff */
[----:B------:R-:W-:Y:S01]  /*31a0*/  ULEA UR4, UR14, UR15, 0xd ;  /* 0x0000000f0e047291 */ /* 0x000fe2000f8e68ff */
[----:B------:R-:W-:Y:S01]  /*31b0*/  IMAD.MOV.U32 R8, RZ, RZ, 0x100 ;  /* 0x00000100ff087424 */ /* 0x000fe200078e00ff */
[----:B------:R-:W-:Y:S01]  /*31c0*/  UISETP.NE.U32.AND UP0, UPT, UR5, URZ, UPT ;  /* 0x000000ff0500728c */ /* 0x000fe2000bf05070 */
[----:B------:R-:W-:Y:S01]  /*31d0*/  IMAD.MOV.U32 R7, RZ, RZ, 0x48 ;  /* 0x00000048ff077424 */ /* 0x000fe200078e00ff */
[----:B------:R-:W-:Y:S01]  /*31e0*/  R2UR UR12, R9 ;  /* 0x00000000090c72ca */ /* 0x000fe200000e0000 */
[----:B------:R-:W-:Y:S01]  /*31f0*/  IMAD.MOV.U32 R9, RZ, RZ, 0x100 ;  /* 0x00000100ff097424 */ /* 0x000fe200078e00ff */
[----:B------:R-:W-:Y:S01]  /*3200*/  R2UR UR13, R8 ;  /* 0x00000000080d72ca */ /* 0x000fe200000e0000 */
[----:B------:R-:W-:Y:S01]  /*3210*/  IMAD.MOV.U32 R8, RZ, RZ, 0x50 ;  /* 0x00000050ff087424 */ /* 0x000fe200078e00ff */
[----:B------:R-:W-:Y:S01]  /*3220*/  R2UR UR20, R7 ;  /* 0x00000000071472ca */ /* 0x000fe200000e0000 */
[----:B------:R-:W-:Y:S01]  /*3230*/  UIADD3 UR4, UPT, UPT, UR4, 0x8800, URZ ;  /* 0x0000880004047890 */ /* 0x000fe2000fffe0ff */
[----:B------:R-:W-:Y:S01]  /*3240*/  R2UR UR18, R9 ;  /* 0x00000000091272ca */ /* 0x000fe200000e0000 */
[----:B------:R-:W-:Y:S01]  /*3250*/  IMAD.MOV.U32 R7, RZ, RZ, 0x100 ;  /* 0x00000100ff077424 */ /* 0x000fe200078e00ff */
[----:B------:R-:W-:Y:S01]  /*3260*/  R2UR UR17, R8 ;  /* 0x00000000081172ca */ /* 0x000fe200000e0000 */
[----:B------:R-:W-:Y:S01]  /*3270*/  USHF.R.U32.HI UR4, URZ, 0x4, UR4 ;  /* 0x00000004ff047899 */ /* 0x000fe20008011604 */
[----:B------:R-:W-:Y:S02]  /*3280*/  UMOV UR5, 0x80004020 ;  /* 0x8000402000057882 */ /* 0x000fe40000000000 */
[----:B------:R-:W-:Y:S01]  /*3290*/  R2UR UR16, R7 ;  /* 0x00000000071072ca */ /* 0x000fe200000e0000 */
[----:B------:R-:W-:Y:S01]  /*32a0*/  ULOP3.LUT UR4, UR4, 0x3fc0, URZ, 0xc0, !UPT ;  /* 0x00003fc004047892 */ /* 0x000fe2000f8ec0ff */
[----:B------:R-:W-:Y:S02]  /*32b0*/  @!UPT UIADD3 URZ, UPT, UPT, URZ, URZ, URZ ;  /* 0x000000fffffff290 */ /* 0x000fe4000fffe0ff */
[----:B--2---:R-:W-:Y:S11]  /*32c0*/  @!P0 BRA `(.L_x_46) ;  /* 0x0000008400cc8947 */ /* 0x004ff60003800000 */
.L_x_116:
[----:B------:R-:W-:Y:S01]  /*32d0*/  UIADD3 UR8, UPT, UPT, UR4, 0x80, URZ ;  /* 0x0000008004087890 */ /* 0x000fe2000fffe0ff */
[----:B------:R2:W-:Y:S01]  /*32e0*/  UTCQMMA.2CTA tmem[UR12], gdesc[UR4], tmem[UR13], tmem[UR48], idesc[UR49], UP0 ;  /* 0x00ff30040c0079ea */ /* 0x0005e2000820030d */
[----:B------:R-:W-:Y:S01]  /*32f0*/  UIADD3 UR6, UPT, UPT, UR4, 0x100, URZ ;  /* 0x0000010004067890 */ /* 0x000fe2000fffe0ff */
[----:B------:R-:W-:Y:S01]  /*3300*/  IMAD.MOV.U32 R8, RZ, RZ, 0x58 ;  /* 0x00000058ff087424 */ /* 0x000fe200078e00ff */
[----:B------:R-:W-:Y:S01]  /*3310*/  UIADD3 UR10, UPT, UPT, UR14, 0x1, URZ ;  /* 0x000000010e0a7890 */ /* 0x000fe2000fffe0ff */
[----:B-1----:R-:W-:Y:S01]  /*3320*/  IMAD.MOV.U32 R7, RZ, RZ, 0x100 ;  /* 0x00000100ff077424 */ /* 0x002fe200078e00ff */
[----:B------:R-:W-:Y:S01]  /*3330*/  UMOV UR9, 0x80004020 ;  /* 0x8000402000097882 */ /* 0x000fe20000000000 */
[----:B------:R-:W-:Y:S01]  /*3340*/  UMOV UR7, 0x80004020 ;  /* 0x8000402000077882 */ /* 0x000fe20000000000 */
[----:B------:R-:W-:Y:S01]  /*3350*/  UISETP.NE.AND UP0, UPT, UR10, 0x18, UPT ;  /* 0x000000180a00788c */ /* 0x000fe2000bf05270 */
[----:B------:R-:W-:Y:S01]  /*3360*/  UTCQMMA.2CTA tmem[UR20], gdesc[UR8], tmem[UR18], tmem[UR46], idesc[UR47], UPT ;  /* 0x00ff2e08140079ea */ /* 0x000fe2000ba00312 */
[----:B------:R-:W-:Y:S01]  /*3370*/  UIADD3 UR11, UPT, UPT, UR11, 0xd0, URZ ;  /* 0x000000d00b0b7890 */ /* 0x000fe2000fffe0ff */
[----:B------:R1:W-:Y:S01]  /*3380*/  UTCQMMA.2CTA tmem[UR17], gdesc[UR6], tmem[UR16], tmem[UR44], idesc[UR45], UPT ;  /* 0x00ff2c06110079ea */ /* 0x0003e2000ba00310 */
[----:B------:R-:W3:Y:S01]  /*3390*/  SYNCS.PHASECHK.TRANS64.TRYWAIT P0, [UR15+0x1a0], R11 ;  /* 0x0001a00bff0075a7 */ /* 0x000ee2000800110f */
[----:B------:R-:W-:Y:S01]  /*33a0*/  USEL UR14, UR10, URZ, UP0 ;  /* 0x000000ff0a0e7287 */ /* 0x000fe20008000000 */
[----:B------:R-:W-:Y:S01]  /*33b0*/  R2UR UR10, R7 ;  /* 0x00000000070a72ca */ /* 0x000fe200000e0000 */
[----:B--2---:R-:W-:Y:S01]  /*33c0*/  USEL UR5, URZ, 0x1, UP0 ;  /* 0x00000001ff057887 */ /* 0x004fe20008000000 */
[----:B------:R-:W-:Y:S01]  /*33d0*/  R2UR UR12, R8 ;  /* 0x00000000080c72ca */ /* 0x000fe200000e0000 */
[----:B------:R-:W-:Y:S04]  /*33e0*/  UIADD3 UR4, UPT, UPT, UR4, 0x180, URZ ;  /* 0x0000018004047890 */ /* 0x000fe8000fffe0ff */
[----:B------:R-:W-:Y:S01]  /*33f0*/  LOP3.LUT R12, R12, UR5, RZ, 0x3c, !PT ;  /* 0x000000050c0c7c12 */ /* 0x000fe2000f8e3cff */
[----:B-1----:R-:W-:Y:S01]  /*3400*/  ULEA UR7, UR14, UR15, 0x3 ;  /* 0x0000000f0e077291 */ /* 0x002fe2000f8e18ff */
[----:B---3--:R-:W-:Y:S11]  /*3410*/  @!P0 BRA `(.L_x_47) ;  /* 0x0000008400988947 */ /* 0x008ff60003800000 */
.L_x_118:
[----:B-1----:R-:W-:Y:S01]  /*3420*/  SHF.L.U32 R9, R12, 0x1f, RZ ;  /* 0x0000001f0c097819 */ /* 0x002fe200000006ff */
[----:B------:R-:W-:Y:S02]  /*3430*/  UMOV UR5, 0x80004020 ;  /* 0x8000402000057882 */ /* 0x000fe40000000000 */
[----:B------:R1:W-:Y:S01]  /*3440*/  UTCQMMA.2CTA tmem[UR12], gdesc[UR4], tmem[UR10], tmem[UR42], idesc[UR43], UPT ;  /* 0x00ff2a040c0079ea */ /* 0x0003e2000ba0030a */
[----:B------:R1:W-:Y:S01]  /*3450*/  UTCBAR.2CTA.MULTICAST [UR11], URZ, UR32 ;  /* 0x000000ff0b0073e9 */ /* 0x0003e20008200820 */
[----:B------:R-:W2:Y:S02]  /*3460*/  SYNCS.PHASECHK.TRANS64.TRYWAIT P0, [UR7+0x10], R9 ;  /* 0x00001009ff0075a7 */ /* 0x000ea40008001107 */
[----:B-12---:R-:W-:Y:S05]  /*3470*/  @!P0 BRA `(.L_x_48) ;  /* 0x0000008400a08947 */ /* 0x006fea0003800000 */
.L_x_120:
[----:B------:R-:W-:Y:S01]  /*3480*/  ULEA UR6, UR14, UR15, 0xd ;  /* 0x0000000f0e067291 */ /* 0x000fe2000f8e68ff */
[----:B------:R-:W-:Y:S01]  /*3490*/  R2UR UR20, R6 ;  /* 0x00000000061472ca */ /* 0x000fe200000e0000 */
[----:B------:R-:W-:Y:S01]  /*34a0*/  UIADD3 UR7, UPT, UPT, UR7, 0xd0, URZ ;  /* 0x000000d007077890 */ /* 0x000fe2000fffe0ff */
[----:B------:R-:W-:Y:S01]  /*34b0*/  R2UR UR18, R5 ;  /* 0x00000000051272ca */ /* 0x000fe200000e0000 */
[----:B------:R-:W-:Y:S01]  /*34c0*/  UIADD3 UR6, UPT, UPT, UR6, 0x8800, URZ ;  /* 0x0000880006067890 */ /* 0x000fe2000fffe0ff */
[----:B------:R-:W-:Y:S01]  /*34d0*/  R2UR UR17, R4 ;  /* 0x00000000041172ca */ /* 0x000fe200000e0000 */
[----:B------:R-:W-:Y:S01]  /*34e0*/  UIADD3 UR19, UPT, UPT, UR19, 0x1, URZ ;  /* 0x0000000113137890 */ /* 0x000fe2000fffe0ff */
[----:B------:R-:W-:Y:S01]  /*34f0*/  R2UR UR16, R3 ;  /* 0x00000000031072ca */ /* 0x000fe200000e0000 */
[----:B------:R-:W-:Y:S01]  /*3500*/  USHF.R.U32.HI UR6, URZ, 0x4, UR6 ;  /* 0x00000004ff067899 */ /* 0x000fe20008011606 */
[----:B------:R-:W-:Y:S01]  /*3510*/  LOP3.LUT R14, R14, 0x1, RZ, 0x3c, !PT ;  /* 0x000000010e0e7812 */ /* 0x000fe200078e3cff */
[----:B------:R-:W-:Y:S01]  /*3520*/  UMOV UR5, 0x40004040 ;  /* 0x4000404000057882 */ /* 0x000fe20000000000 */
[----:B------:R-:W-:Y:S01]  /*3530*/  UMOV UR13, 0x40004040 ;  /* 0x40004040000d7882 */ /* 0x000fe20000000000 */
[----:B------:R-:W-:Y:S01]  /*3540*/  ULOP3.LUT UR6, UR6, 0x3fc0, URZ, 0xc0, !UPT ;  /* 0x00003fc006067892 */ /* 0x000fe2000f8ec0ff */
[----:B------:R-:W-:Y:S01]  /*3550*/  UMOV UR11, 0x40004040 ;  /* 0x40004040000b7882 */ /* 0x000fe20000000000 */
[----:B------:R-:W-:Y:S02]  /*3560*/  UMOV UR9, 0x40004040 ;  /* 0x4000404000097882 */ /* 0x000fe40000000000 */
[----:B------:R-:W-:Y:S02]  /*3570*/  ULOP3.LUT UR4, UR6, 0x10000, URZ, 0xfc, !UPT ;  /* 0x0001000006047892 */ /* 0x000fe4000f8efcff */
[----:B------:R-:W-:Y:S02]  /*3580*/  UIADD3 UR6, UPT, UPT, UR14, 0x1, URZ ;  /* 0x000000010e067890 */ /* 0x000fe4000fffe0ff */
[----:B------:R-:W-:Y:S02]  /*3590*/  UIADD3 UR12, UPT, UPT, UR4, 0x2, URZ ;  /* 0x00000002040c7890 */ /* 0x000fe4000fffe0ff */
[----:B------:R-:W-:Y:S02]  /*35a0*/  UIADD3 UR10, UPT, UPT, UR4, 0x4, URZ ;  /* 0x00000004040a7890 */ /* 0x000fe4000fffe0ff */
[----:B------:R-:W-:Y:S01]  /*35b0*/  UIADD3 UR8, UPT, UPT, UR4, 0x6, URZ ;  /* 0x0000000604087890 */ /* 0x000fe2000fffe0ff */
[----:B------:R2:W-:Y:S01]  /*35c0*/  UTCQMMA.2CTA gdesc[UR28], gdesc[UR4], tmem[UR20], tmem[UR40], idesc[UR41], !UPT ;  /* 0x00ff28041c0075ea */ /* 0x0005e2000fa00314 */
[----:B------:R-:W-:Y:S01]  /*35d0*/  UISETP.NE.AND UP0, UPT, UR6, 0x18, UPT ;  /* 0x000000180600788c */ /* 0x000fe2000bf05270 */
[----:B------:R-:W-:Y:S02]  /*35e0*/  UMOV UR33, 0x3 ;  /* 0x0000000300217882 */ /* 0x000fe40000000000 */
[----:B------:R3:W-:Y:S01]  /*35f0*/  UTCQMMA.2CTA gdesc[UR26], gdesc[UR12], tmem[UR18], tmem[UR38], idesc[UR39], UPT ;  /* 0x00ff260c1a0075ea */ /* 0x0007e2000ba00312 */
[----:B------:R-:W-:Y:S01]  /*3600*/  USEL UR14, UR6, URZ, UP0 ;  /* 0x000000ff060e7287 */ /* 0x000fe20008000000 */
[----:B------:R3:W-:Y:S02]  /*3610*/  UTCQMMA.2CTA gdesc[UR24], gdesc[UR10], tmem[UR17], tmem[UR36], idesc[UR37], UPT ;  /* 0x00ff240a180075ea */ /* 0x0007e4000ba00311 */
[----:B------:R3:W-:Y:S01]  /*3620*/  UTCQMMA.2CTA gdesc[UR22], gdesc[UR8], tmem[UR16], tmem[UR34], idesc[UR35], UPT ;  /* 0x00ff2208160075ea */ /* 0x0007e2000ba00310 */
[----:B------:R3:W-:Y:S01]  /*3630*/  UTCBAR.2CTA.MULTICAST [UR31], URZ, UR33 ;  /* 0x000000ff1f0073e9 */ /* 0x0007e20008200821 */
[----:B------:R3:W-:Y:S01]  /*3640*/  UTCBAR.2CTA.MULTICAST [UR7], URZ, UR30 ;  /* 0x000000ff070073e9 */ /* 0x0007e2000820081e */
[----:B--2---:R-:W-:Y:S02]  /*3650*/  USEL UR4, URZ, 0x1, UP0 ;  /* 0x00000001ff047887 */ /* 0x004fe40008000000 */
[----:B------:R-:W-:Y:S01]  /*3660*/  UISETP.NE.AND UP0, UPT, UR19, UR21, UPT ;  /* 0x000000151300728c */ /* 0x000fe2000bf05270 */
[----:B------:R-:W-:Y:S03]  /*3670*/  UMOV UR5, 0x1 ;  /* 0x0000000100057882 */ /* 0x000fe60000000000 */
[----:B------:R-:W-:Y:S05]  /*3680*/  LOP3.LUT R12, R12, UR4, RZ, 0x3c, !PT ;  /* 0x000000040c0c7c12 */ /* 0x000fea000f8e3cff */
[----:B------:R-:W-:Y:S05]  /*3690*/  BRA.U UP0, `(.L_x_49) ;  /* 0xfffffff900a47547 */ /* 0x000fea000b83ffff */
.L_x_44:
[----:B---3--:R-:W-:Y:S01]  /*36a0*/  ULEA UR8, UR14, UR15, 0x3 ;  /* 0x0000000f0e087291 */ /* 0x008fe2000f8e18ff */
[----:B------:R-:W-:Y:S01]  /*36b0*/  SHF.L.U32 R4, R12, 0x1f, RZ ;  /* 0x0000001f0c047819 */ /* 0x000fe200000006ff */
[----:B------:R2:W-:Y:S01]  /*36c0*/  UTCBAR.2CTA.MULTICAST [UR55], URZ, UR53 ;  /* 0x000000ff370073e9 */ /* 0x0005e20008200835 */
[----:B------:R-:W-:-:S06]  /*36d0*/  SHF.L.U32 R6, R14, 0x1f, RZ ;  /* 0x0000001f0e067819 */ /* 0x000fcc00000006ff */
[----:B------:R-:W3:Y:S02]  /*36e0*/  SYNCS.PHASECHK.TRANS64.TRYWAIT P0, [UR8+0x10], R4 ;  /* 0x00001004ff0075a7 */ /* 0x000ee40008001108 */
[----:B--23--:R-:W-:Y:S05]  /*36f0*/  @!P0 BRA `(.L_x_50) ;  /* 0x00000084001c8947 */ /* 0x00cfea0003800000 */
.L_x_122:
[----:B------:R-:W2:Y:S01]  /*3700*/  SYNCS.PHASECHK.TRANS64.TRYWAIT P0, [UR15+0x198], R6 ;  /* 0x00019806ff0075a7 */ /* 0x000ea2000800110f */
[----:B------:R-:W-:Y:S01]  /*3710*/  ULEA UR4, UR14, UR15, 0xd ;  /* 0x0000000f0e047291 */ /* 0x000fe2000f8e68ff */
[----:B-1----:R-:W-:Y:S01]  /*3720*/  IMAD.MOV.U32 R5, RZ, RZ, 0x40 ;  /* 0x00000040ff057424 */ /* 0x002fe200078e00ff */
[----:B------:R-:W-:Y:S01]  /*3730*/  UISETP.NE.U32.AND UP0, UPT, UR5, URZ, UPT ;  /* 0x000000ff0500728c */ /* 0x000fe2000bf05070 */
[----:B------:R-:W-:Y:S01]  /*3740*/  IMAD.MOV.U32 R4, RZ, RZ, 0x100 ;  /* 0x00000100ff047424 */ /* 0x000fe200078e00ff */
[----:B------:R-:W-:Y:S01]  /*3750*/  UIADD3 UR4, UPT, UPT, UR4, 0x8800, URZ ;  /* 0x0000880004047890 */ /* 0x000fe2000fffe0ff */
[----:B------:R-:W-:Y:S01]  /*3760*/  IMAD.MOV.U32 R3, RZ, RZ, 0x48 ;  /* 0x00000048ff037424 */ /* 0x000fe200078e00ff */
[----:B------:R-:W-:Y:S01]  /*3770*/  R2UR UR13, R5 ;  /* 0x00000000050d72ca */ /* 0x000fe200000e0000 */
[----:B------:R-:W-:Y:S01]  /*3780*/  IMAD.MOV.U32 R5, RZ, RZ, 0x100 ;  /* 0x00000100ff057424 */ /* 0x000fe200078e00ff */
[----:B------:R-:W-:Y:S01]  /*3790*/  USHF.R.U32.HI UR4, URZ, 0x4, UR4 ;  /* 0x00000004ff047899 */ /* 0x000fe20008011604 */
[----:B------:R-:W-:Y:S01]  /*37a0*/  R2UR UR16, R4 ;  /* 0x00000000041072ca */ /* 0x000fe200000e0000 */
[----:B------:R-:W-:Y:S01]  /*37b0*/  IMAD.MOV.U32 R4, RZ, RZ, 0x50 ;  /* 0x00000050ff047424 */ /* 0x000fe200078e00ff */
[----:B------:R-:W-:Y:S01]  /*37c0*/  R2UR UR20, R3 ;  /* 0x00000000031472ca */ /* 0x000fe200000e0000 */
[----:B------:R-:W-:Y:S01]  /*37d0*/  IMAD.MOV.U32 R3, RZ, RZ, 0x100 ;  /* 0x00000100ff037424 */ /* 0x000fe200078e00ff */
[----:B------:R-:W-:Y:S01]  /*37e0*/  ULOP3.LUT UR4, UR4, 0x3fc0, URZ, 0xc0, !UPT ;  /* 0x00003fc004047892 */ /* 0x000fe2000f8ec0ff */
[----:B------:R-:W-:Y:S01]  /*37f0*/  R2UR UR19, R5 ;  /* 0x00000000051372ca */ /* 0x000fe200000e0000 */
[----:B------:R-:W-:Y:S01]  /*3800*/  UMOV UR5, 0x80004020 ;  /* 0x8000402000057882 */ /* 0x000fe20000000000 */
[----:B------:R-:W-:Y:S01]  /*3810*/  R2UR UR18, R4 ;  /* 0x00000000041272ca */ /* 0x000fe200000e0000 */
[----:B------:R-:W-:Y:S01]  /*3820*/  UIADD3 UR10, UPT, UPT, UR4, 0x80, URZ ;  /* 0x00000080040a7890 */ /* 0x000fe2000fffe0ff */
[----:B------:R-:W-:Y:S01]  /*3830*/  R2UR UR17, R3 ;  /* 0x00000000031172ca */ /* 0x000fe200000e0000 */
[----:B--2---:R-:W-:-:S14]  /*3840*/  @!P0 BRA `(.L_x_51) ;  /* 0x0000008000e48947 */ /* 0x004fdc0003800000 */
.L_x_124:
[----:B------:R-:W-:Y:S01]  /*3850*/  UIADD3 UR6, UPT, UPT, UR4, 0x100, URZ ;  /* 0x0000010004067890 */ /* 0x000fe2000fffe0ff */
[----:B------:R2:W-:Y:S01]  /*3860*/  UTCQMMA.2CTA tmem[UR13], gdesc[UR4], tmem[UR16], tmem[UR66], idesc[UR67], UP0 ;  /* 0x00ff42040d0079ea */ /* 0x0005e20008200310 */
[----:B------:R-:W-:Y:S01]  /*3870*/  UMOV UR11, 0x80004020 ;  /* 0x80004020000b7882 */ /* 0x000fe20000000000 */
[----:B------:R-:W-:Y:S01]  /*3880*/  UMOV UR7, 0x80004020 ;  /* 0x8000402000077882 */ /* 0x000fe20000000000 */
[----:B------:R3:W-:Y:S01]  /*3890*/  UTCQMMA.2CTA tmem[UR20], gdesc[UR10], tmem[UR19], tmem[UR64], idesc[UR65], UPT ;  /* 0x00ff400a140079ea */ /* 0x0007e2000ba00313 */
[----:B------:R-:W-:Y:S01]  /*38a0*/  IMAD.MOV.U32 R4, RZ, RZ, 0x58 ;  /* 0x00000058ff047424 */ /* 0x000fe200078e00ff */
[----:B------:R-:W-:Y:S01]  /*38b0*/  UIADD3 UR8, UPT, UPT, UR8, 0xd0, URZ ;  /* 0x000000d008087890 */ /* 0x000fe2000fffe0ff */
[----:B-1----:R-:W-:Y:S02]  /*38c0*/  IMAD.MOV.U32 R3, RZ, RZ, 0x100 ;  /* 0x00000100ff037424 */ /* 0x002fe400078e00ff */
[----:B------:R3:W-:Y:S01]  /*38d0*/  UTCQMMA.2CTA tmem[UR18], gdesc[UR6], tmem[UR17], tmem[UR62], idesc[UR63], UPT ;  /* 0x00ff3e06120079ea */ /* 0x0007e2000ba00311 */
[----:B------:R-:W1:Y:S01]  /*38e0*/  SYNCS.PHASECHK.TRANS64.TRYWAIT P0, [UR15+0x1a0], R6 ;  /* 0x0001a006ff0075a7 */ /* 0x000e62000800110f */
[----:B------:R-:W-:-:S02]  /*38f0*/  R2UR UR9, R4 ;  /* 0x00000000040972ca */ /* 0x000fc400000e0000 */
[----:B------:R-:W-:Y:S01]  /*3900*/  R2UR UR12, R3 ;  /* 0x00000000030c72ca */ /* 0x000fe200000e0000 */
[----:B--2---:R-:W-:Y:S01]  /*3910*/  UIADD3 UR4, UPT, UPT, UR4, 0x180, URZ ;  /* 0x0000018004047890 */ /* 0x004fe2000fffe0ff */
[----:B-1-3--:R-:W-:-:S13]  /*3920*/  @!P0 BRA `(.L_x_52) ;  /* 0x0000008000cc8947 */ /* 0x00afda0003800000 */
.L_x_126:
[----:B------:R-:W-:Y:S01]  /*3930*/  UMOV UR6, UR4 ;  /* 0x0000000400067c82 */ /* 0x000fe20008000000 */
[----:B------:R-:W-:Y:S01]  /*3940*/  UMOV UR7, 0x80004020 ;  /* 0x8000402000077882 */ /* 0x000fe20000000000 */
[----:B------:R-:W-:Y:S01]  /*3950*/  UMOV UR10, 0x3 ;  /* 0x00000003000a7882 */ /* 0x000fe20000000000 */
[----:B------:R2:W-:Y:S01]  /*3960*/  UTCQMMA.2CTA tmem[UR9], gdesc[UR6], tmem[UR12], tmem[UR60], idesc[UR61], UPT ;  /* 0x00ff3c06090079ea */ /* 0x0005e2000ba0030c */
[----:B------:R2:W-:Y:S01]  /*3970*/  UTCBAR.2CTA.MULTICAST [UR54], URZ, UR10 ;  /* 0x000000ff360073e9 */ /* 0x0005e2000820080a */
[----:B------:R2:W-:Y:S01]  /*3980*/  UTCBAR.2CTA.MULTICAST [UR8], URZ, UR52 ;  /* 0x000000ff080073e9 */ /* 0x0005e20008200834 */
[----:B------:R-:W-:Y:S01]  /*3990*/  UIADD3 UR5, UPT, UPT, UR14, 0x1, URZ ;  /* 0x000000010e057890 */ /* 0x000fe2000fffe0ff */
[----:B------:R-:W-:Y:S02]  /*39a0*/  LOP3.LUT R13, R13, 0x1, RZ, 0x3c, !PT ;  /* 0x000000010d0d7812 */ /* 0x000fe400078e3cff */
[----:B------:R-:W-:Y:S01]  /*39b0*/  LOP3.LUT R14, R14, 0x1, RZ, 0x3c, !PT ;  /* 0x000000010e0e7812 */ /* 0x000fe200078e3cff */
[----:B------:R-:W-:-:S04]  /*39c0*/  UISETP.NE.AND UP0, UPT, UR5, 0x18, UPT ;  /* 0x000000180500788c */ /* 0x000fc8000bf05270 */
[----:B------:R-:W-:Y:S02]  /*39d0*/  USEL UR4, URZ, 0x1, UP0 ;  /* 0x00000001ff047887 */ /* 0x000fe40008000000 */
[----:B------:R-:W-:-:S04]  /*39e0*/  USEL UR5, UR5, URZ, UP0 ;  /* 0x000000ff05057287 */ /* 0x000fc80008000000 */
[----:B------:R-:W-:-:S08]  /*39f0*/  LOP3.LUT R12, R12, UR4, RZ, 0x3c, !PT ;  /* 0x000000040c0c7c12 */ /* 0x000fd0000f8e3cff */
.L_x_41:
[----:B------:R-:W-:-:S09]  /*3a00*/  UISETP.GE.AND UP0, UPT, UR50, UR59, UPT ;  /* 0x0000003b3200728c */ /* 0x000fd2000bf06270 */
[----:B------:R-:W-:Y:S05]  /*3a10*/  BRA.U !UP0, `(.L_x_53) ;  /* 0xfffffff108fc7547 */ /* 0x000fea000b83ffff */
.L_x_40:
[----:B------:R-:W3:Y:S01]  /*3a20*/  S2UR UR5, SR_CgaCtaId ;  /* 0x00000000000579c3 */ /* 0x000ee20000008800 */
[----:B------:R-:W-:Y:S01]  /*3a30*/  ELECT P0, URZ, PT ;  /* 0x0000000000ff782f */ /* 0x000fe20003800000 */
[----:B-1----:R-:W-:Y:S01]  /*3a40*/  IMAD.MOV.U32 R3, RZ, RZ, 0x1 ;  /* 0x00000001ff037424 */ /* 0x002fe200078e00ff */
[----:B------:R-:W-:-:S05]  /*3a50*/  UIADD3 UR4, UPT, UPT, UR15, 0x200, URZ ;  /* 0x000002000f047890 */ /* 0x000fca000fffe0ff */
[----:B------:R-:W-:Y:S08]  /*3a60*/  UVIRTCOUNT.DEALLOC.SMPOOL 0x80 ;  /* 0x000000800000784c */ /* 0x000ff00000000000 */
[----:B--2---:R-:W1:Y:S01]  /*3a70*/  S2UR UR6, SR_CgaCtaId ;  /* 0x00000000000679c3 */ /* 0x004e620000008800 */
[----:B------:R-:W-:Y:S01]  /*3a80*/  IMAD.U32 R4, RZ, RZ, UR4 ;  /* 0x00000004ff047e24 */ /* 0x000fe2000f8e00ff */
[----:B------:R-:W-:Y:S01]  /*3a90*/  @P0 MOV R5, 0x40 ;  /* 0x0000004000050802 */ /* 0x000fe20000000f00 */
[----:B---3--:R-:W-:-:S05]  /*3aa0*/  @P0 IMAD.U32 R10, RZ, RZ, UR5 ;  /* 0x00000005ff0a0e24 */ /* 0x008fca000f8e00ff */
[C---:B------:R-:W-:Y:S02]  /*3ab0*/  @P0 LEA R5, R10.reuse, R5, 0x18 ;  /* 0x000000050a050211 */ /* 0x040fe400078ec0ff */
[----:B------:R-:W-:-:S03]  /*3ac0*/  LOP3.LUT R10, R10, 0x1, RZ, 0x3c, !PT ;  /* 0x000000010a0a7812 */ /* 0x000fc600078e3cff */
[----:B------:R2:W-:Y:S01]  /*3ad0*/  @P0 STS.U8 [R5], R3 ;  /* 0x0000000305000388 */ /* 0x0005e20000000000 */
[----:B------:R-:W-:Y:S01]  /*3ae0*/  PRMT R10, R10, 0x654, R4 ;  /* 0x000006540a0a7816 */ /* 0x000fe20000000004 */
[----:B------:R-:W-:Y:S01]  /*3af0*/  IMAD.MOV.U32 R4, RZ, RZ, 0x1 ;  /* 0x00000001ff047424 */ /* 0x000fe200078e00ff */
[----:B------:R-:W-:Y:S06]  /*3b00*/  BAR.SYNC.DEFER_BLOCKING 0x2, 0x120 ;  /* 0x0084800000007b1d */ /* 0x000fec0000010000 */
[----:B------:R2:W-:Y:S01]  /*3b10*/  SYNCS.ARRIVE.TRANS64.RED.ART0 RZ, [R10+URZ], R4 ;  /* 0x000000040aff79a7 */ /* 0x0005e200085004ff */
[----:B------:R-:W3:Y:S02]  /*3b20*/  SYNCS.PHASECHK.TRANS64.TRYWAIT P0, [UR15+0x200], RZ ;  /* 0x000200ffff0075a7 */ /* 0x000ee4000800110f */
[----:B-123--:R-:W-:Y:S05]  /*3b30*/  @!P0 BRA `(.L_x_54) ;  /* 0x0000008000648947 */ /* 0x00efea0003800000 */
.L_x_128:
[----:B------:R-:W-:Y:S01]  /*3b40*/  NOP ;  /* 0x0000000000007918 */ /* 0x000fe20000000000 */
[----:B------:R-:W-:Y:S01]  /*3b50*/  UMOV UR4, 0x50 ;  /* 0x0000005000047882 */ /* 0x000fe20000000000 */
[----:B------:R-:W-:Y:S01]  /*3b60*/  LOP3.LUT R7, R15, 0xffff, RZ, 0xc0, !PT ;  /* 0x0000ffff0f077812 */ /* 0x000fe200078ec0ff */
[----:B------:R-:W-:Y:S01]  /*3b70*/  ULEA UR6, UR6, UR4, 0x18 ;  /* 0x0000000406067291 */ /* 0x000fe2000f8ec0ff */
[----:B------:R-:W-:Y:S02]  /*3b80*/  IMAD.MOV.U32 R5, RZ, RZ, 0xffff ;  /* 0x0000ffffff057424 */ /* 0x000fe400078e00ff */
[----:B------:R-:W-:-:S04]  /*3b90*/  SHF.R.U32.HI R7, RZ, 0x5, R7 ;  /* 0x00000005ff077819 */ /* 0x000fc80000011607 */
[----:B------:R-:W-:Y:S01]  /*3ba0*/  SHF.L.U32 R5, R5, R7, RZ ;  /* 0x0000000705057219 */ /* 0x000fe200000006ff */
[----:B------:R-:W-:Y:S01]  /*3bb0*/  VIADD R6, R7, 0x10 ;  /* 0x0000001007067836 */ /* 0x000fe20000000000 */
[----:B-1----:R-:W1:Y:S04]  /*3bc0*/  LDS R3, [UR6] ;  /* 0x00000006ff037984 */ /* 0x002e680008000800 */
[----:B------:R-:W-:-:S04]  /*3bd0*/  SHF.L.U32 R6, R4, R6, RZ ;  /* 0x0000000604067219 */ /* 0x000fc800000006ff */
[----:B------:R-:W-:-:S04]  /*3be0*/  LOP3.LUT R6, R6, R5, RZ, 0xfc, !PT ;  /* 0x0000000506067212 */ /* 0x000fc800078efcff */
[C---:B------:R-:W-:Y:S02]  /*3bf0*/  LOP3.LUT R5, R6.reuse, 0xffff, RZ, 0xc0, !PT ;  /* 0x0000ffff06057812 */ /* 0x040fe400078ec0ff */
[----:B-1----:R-:W-:-:S04]  /*3c00*/  LOP3.LUT R4, R6, 0xffff, R3, 0x80, !PT ;  /* 0x0000ffff06047812 */ /* 0x002fc800078e8003 */
[----:B------:R-:W-:-:S13]  /*3c10*/  ISETP.NE.AND P0, PT, R4, R5, PT ;  /* 0x000000050400720c */ /* 0x000fda0003f05270 */
[----:B------:R-:W-:Y:S05]  /*3c20*/  @P0 BRA `(.L_x_55) ;  /* 0x0000000000500947 */ /* 0x000fea0003800000 */
[----:B------:R-:W-:Y:S02]  /*3c30*/  SHF.R.U32.HI R3, RZ, 0x10, R3 ;  /* 0x00000010ff037819 */ /* 0x000fe40000011603 */
[----:B------:R-:W-:-:S04]  /*3c40*/  SHF.R.U32.HI R4, RZ, 0x10, R6 ;  /* 0x00000010ff047819 */ /* 0x000fc80000011606 */
[----:B------:R-:W-:-:S04]  /*3c50*/  LOP3.LUT R3, R3, R4, RZ, 0xc0, !PT ;  /* 0x0000000403037212 */ /* 0x000fc800078ec0ff */
[----:B------:R-:W-:-:S13]  /*3c60*/  ISETP.NE.AND P0, PT, R3, R4, PT ;  /* 0x000000040300720c */ /* 0x000fda0003f05270 */
[----:B------:R-:W-:Y:S05]  /*3c70*/  @P0 BRA `(.L_x_56) ;  /* 0x0000000000300947 */ /* 0x000fea0003800000 */
[----:B------:R-:W-:Y:S01]  /*3c80*/  R2UR UR4, R6 ;  /* 0x00000000060472ca */ /* 0x000fe200000e0000 */
[----:B------:R-:W1:-:S12]  /*3c90*/  S2R R4, SR_LANEID ;  /* 0x0000000000047919 */ /* 0x000e580000000000 */
[----:B------:R-:W-:-:S03]  /*3ca0*/  ULOP3.LUT UR5, URZ, UR4, URZ, 0x33, !UPT ;  /* 0x00000004ff057292 */ /* 0x000fc6000f8e33ff */
[----:B------:R-:W-:Y:S02]  /*3cb0*/  VOTEU.ANY UR4, UPT, PT ;  /* 0x0000000000047886 */ /* 0x000fe400038e0100 */
[----:B------:R-:W-:Y:S01]  /*3cc0*/  UFLO.U32 UR4, UR4 ;  /* 0x00000004000472bd */ /* 0x000fe200080e0000 */
[----:B------:R-:W-:-:S04]  /*3cd0*/  IMAD.U32 R3, RZ, RZ, UR5 ;  /* 0x00000005ff037e24 */ /* 0x000fc8000f8e00ff */
[----:B------:R-:W2:Y:S02]  /*3ce0*/  REDUX UR7, R3 ;  /* 0x00000000030773c4 */ /* 0x000ea40000000000 */
[----:B------:R3:W-:Y:S01]  /*3cf0*/  UTCATOMSWS.AND URZ, UR5 ;  /* 0x0000000500ff79e3 */ /* 0x0007e20008000000 */
[----:B-1----:R-:W-:Y:S01]  /*3d00*/  ISETP.EQ.U32.AND P0, PT, R4, UR4, PT ;  /* 0x0000000404007c0c */ /* 0x002fe2000bf02070 */
[----:B--2---:R-:W-:-:S12]  /*3d10*/  IMAD.U32 R3, RZ, RZ, UR7 ;  /* 0x00000007ff037e24 */ /* 0x004fd8000f8e00ff */
[----:B------:R3:W-:Y:S01]  /*3d20*/  @P0 ATOMS.AND RZ, [UR6], R3 ;  /* 0x00000003ffff098c */ /* 0x0007e2000a800006 */
[----:B------:R-:W-:Y:S05]  /*3d30*/  BRA `(.L_x_57) ;  /* 0x0000000000147947 */ /* 0x000fea0003800000 */
.L_x_56:
[----:B------:R-:W-:Y:S02]  /*3d40*/  MOV R4, 0x3d60 ;  /* 0x00003d6000047802 */ /* 0x000fe40000000f00 */
[----:B------:R-:W-:Y:S05]  /*3d50*/  CALL.REL.NOINC `($__internal_0_$__cuda_sm10x_tcgen05_guardrail_trap_col_being_dealloced_not_returned_by_alloc) ;  /* 0x0000008400007944 */ /* 0x000fea0003c00000 */
[----:B------:R-:W-:Y:S05]  /*3d60*/  BRA `(.L_x_57) ;  /* 0x0000000000087947 */ /* 0x000fea0003800000 */
.L_x_55:
[----:B------:R-:W-:Y:S02]  /*3d70*/  MOV R4, 0x3d90 ;  /* 0x00003d9000047802 */ /* 0x000fe40000000f00 */
[----:B------:R-:W-:Y:S05]  /*3d80*/  CALL.REL.NOINC `($__internal_2_$__cuda_sm10x_tcgen05_guardrail_trap_unallocated_columns_being_dealloced) ;  /* 0x00000084000c7944 */ /* 0x000fea0003c00000 */
.L_x_57:
[----:B------:R-:W-:Y:S01]  /*3d90*/  NOP ;  /* 0x0000000000007918 */ /* 0x000fe20000000000 */
[----:B------:R-:W-:Y:S05]  /*3da0*/  BRA `(.L_x_58) ;  /* 0x0000000000047947 */ /* 0x000fea0003800000 */
.L_x_9:
[----:B------:R-:W-:Y:S01]  /*3db0*/  NOP ;  /* 0x0000000000007918 */ /* 0x000fe20000000000 */
.L_x_58:
[C---:B------:R-:W-:Y:S02]  /*3dc0*/  ISETP.NE.AND P0, PT, R0.reuse, 0xc, PT ;  /* 0x0000000c0000780c */ /* 0x040fe40003f05270 */
[----:B------:R-:W-:-:S11]  /*3dd0*/  ISETP.NE.AND P1, PT, R0, 0xd, PT ;  /* 0x0000000d0000780c */ /* 0x000fd60003f25270 */
[----:B------:R-:W-:Y:S05]  /*3de0*/  @P0 BRA `(.L_x_59) ;  /* 0x00000000002c0947 */ /* 0x000fea0003800000 */
[----:B------:R-:W4:Y:S01]  /*3df0*/  S2UR UR6, SR_CgaCtaId ;  /* 0x00000000000679c3 */ /* 0x000f220000008800 */
[----:B------:R-:W-:Y:S01]  /*3e00*/  UMOV UR4, 0x400 ;  /* 0x0000040000047882 */ /* 0x000fe20000000000 */
[----:B---3--:R-:W-:Y:S01]  /*3e10*/  UMOV UR5, 0x20 ;  /* 0x0000002000057882 */ /* 0x008fe20000000000 */
[----:B------:R-:W-:Y:S01]  /*3e20*/  ELECT P0, URZ, PT ;  /* 0x0000000000ff782f */ /* 0x000fe20003800000 */
[----:B----4-:R-:W-:Y:S02]  /*3e30*/  ULEA UR6, UR6, UR4, 0x18 ;  /* 0x0000000406067291 */ /* 0x010fe4000f8ec0ff */
[----:B------:R-:W-:-:S04]  /*3e40*/  UIADD3 UR4, UPT, UPT, -UR5, 0x100000, URZ ;  /* 0x0010000005047890 */ /* 0x000fc8000fffe1ff */
[----:B------:R-:W-:Y:S02]  /*3e50*/  USHF.L.U32 UR5, UR4, 0xb, URZ ;  /* 0x0000000b04057899 */ /* 0x000fe400080006ff */
[----:B------:R-:W-:Y:S01]  /*3e60*/  USHF.L.U32 UR4, UR4, 0x1, URZ ;  /* 0x0000000104047899 */ /* 0x000fe200080006ff */
[----:B------:R-:W3:Y:S11]  /*3e70*/  FENCE.VIEW.ASYNC.S ;  /* 0x00000000000073c6 */ /* 0x000ef60000000000 */
[----:B---3--:R4:W3:Y:S02]  /*3e80*/  SYNCS.EXCH.64 URZ, [UR6+0x200], UR4 ;  /* 0x0002000406ff75b2 */ /* 0x0088e40008000100 */
[----:B----4-:R-:W-:Y:S01]  /*3e90*/  NOP ;  /* 0x0000000000007918 */ /* 0x010fe20000000000 */
.L_x_59:
[----:B------:R-:W-:Y:S01]  /*3ea0*/  NOP ;  /* 0x0000000000007918 */ /* 0x000fe20000000000 */
[----:B------:R-:W-:Y:S05]  /*3eb0*/  @P1 BRA `(.L_x_60) ;  /* 0x0000000400341947 */ /* 0x000fea0003800000 */
[----:B------:R-:W-:-:S08]  /*3ec0*/  NOP ;  /* 0x0000000000007918 */ /* 0x000fd00000000000 */
[----:B------:R-:W4:-:S00]  /*3ed0*/  USETMAXREG.DEALLOC.CTAPOOL 0x78 ;  /* 0x00000078000079c8 */ /* 0x000f0000080e0500 */
[----:B------:R-:W1:Y:S01]  /*3ee0*/  LDCU UR4, c[0x0][0x610] ;  /* 0x0000c200ff0477ac */ /* 0x000e620008000800 */
[----:B------:R-:W2:Y:S01]  /*3ef0*/  LDCU.U8 UR8, c[0x0][0x614] ;  /* 0x0000c280ff0877ac */ /* 0x000ea20008000000 */
[----:B------:R-:W5:Y:S01]  /*3f00*/  LDCU.U8 UR6, c[0x0][0x615] ;  /* 0x0000c2a0ff0677ac */ /* 0x000f620008000000 */
[----:B------:R-:W3:Y:S02]  /*3f10*/  LDCU UR7, c[0x0][0x61c] ;  /* 0x0000c380ff0777ac */ /* 0x000ee40008000800 */
[----:B-1-3--:R-:W-:-:S04]  /*3f20*/  UIMAD.WIDE.U32 UR4, UR51, UR4, URZ ;  /* 0x00000004330472a5 */ /* 0x00afc8000f8e00ff */
[----:B------:R-:W-:-:S04]  /*3f30*/  UIADD3 UR4, UPT, UPT, UR51, -UR5, URZ ;  /* 0x8000000533047290 */ /* 0x000fc8000fffe0ff */
[----:B--2---:R-:W-:-:S04]  /*3f40*/  USHF.R.U32.HI UR4, URZ, UR8, UR4 ;  /* 0x00000008ff047299 */ /* 0x004fc80008011604 */
[----:B------:R-:W-:-:S04]  /*3f50*/  UIADD3 UR4, UPT, UPT, UR5, UR4, URZ ;  /* 0x0000000405047290 */ /* 0x000fc8000fffe0ff */
[----:B-----5:R-:W-:Y:S01]  /*3f60*/  USHF.R.U32.HI UR11, URZ, UR6, UR4 ;  /* 0x00000006ff0b7299 */ /* 0x020fe20008011604 */
[----:B------:R-:W1:Y:S03]  /*3f70*/  LDCU UR6, c[0x0][0x624] ;  /* 0x0000c480ff0677ac */ /* 0x000e660008000800 */
[----:B------:R-:W-:-:S07]  /*3f80*/  UIMAD.WIDE.U32 UR4, UR11, UR7, URZ ;  /* 0x000000070b0472a5 */ /* 0x000fce000f8e00ff */
[----:B------:R-:W-:Y:S02]  /*3f90*/  UMOV UR4, UR5 ;  /* 0x0000000500047c82 */ /* 0x000fe40008000000 */
[----:B------:R-:W-:-:S04]  /*3fa0*/  UIADD3 UR12, UPT, UPT, UR11, -UR4, URZ ;  /* 0x800000040b0c7290 */ /* 0x000fc8000fffe0ff */
[----:B------:R-:W-:Y:S02]  /*3fb0*/  USHF.R.U32.HI UR12, URZ, UR77, UR12 ;  /* 0x0000004dff0c7299 */ /* 0x000fe4000801160c */
[----:B-1----:R-:W-:Y:S02]  /*3fc0*/  UISETP.GE.AND UP0, UPT, UR51, UR6, UPT ;  /* 0x000000063300728c */ /* 0x002fe4000bf06270 */
[----:B------:R-:W-:-:S07]  /*3fd0*/  UIADD3 UR12, UPT, UPT, UR4, UR12, URZ ;  /* 0x0000000c040c7290 */ /* 0x000fce000fffe0ff */
[----:B----4-:R-:W-:Y:S05]  /*3fe0*/  BRA.U UP0, `(.L_x_60) ;  /* 0x0000000100e87547 */ /* 0x010fea000b800000 */
[----:B------:R-:W1:Y:S01]  /*3ff0*/  LDCU.U8 UR4, c[0x0][0x621] ;  /* 0x0000c420ff0477ac */ /* 0x000e620008000000 */
[----:B------:R-:W-:Y:S01]  /*4000*/  S2UR UR13, SR_CgaCtaId ;  /* 0x00000000000d79c3 */ /* 0x000fe20000008800 */
[----:B------:R-:W-:Y:S01]  /*4010*/  HFMA2 R5, -RZ, RZ, 0, 0 ;  /* 0x00000000ff057431 */ /* 0x000fe200000001ff */
[----:B------:R-:W-:Y:S01]  /*4020*/  MOV R4, 0x1 ;  /* 0x0000000100047802 */ /* 0x000fe20000000f00 */
[----:B------:R-:W2:Y:S01]  /*4030*/  LDCU.64 UR6, c[0x0][0x348] ;  /* 0x00006900ff0677ac */ /* 0x000ea20008000a00 */
[----:B------:R-:W3:Y:S01]  /*4040*/  LDCU UR9, c[0x0][0x618] ;  /* 0x0000c300ff0977ac */ /* 0x000ee20008000800 */
[----:B------:R-:W4:Y:S01]  /*4050*/  LDCU UR5, c[0x0][0x60c] ;  /* 0x0000c180ff0577ac */ /* 0x000f220008000800 */
[----:B------:R-:W-:Y:S01]  /*4060*/  UMOV UR8, 0x400 ;  /* 0x0000040000087882 */ /* 0x000fe20000000000 */
[----:B------:R-:W-:Y:S02]  /*4070*/  UIADD3 UR10, UPT, UPT, -UR11, URZ, URZ ;  /* 0x000000ff0b0a7290 */ /* 0x000fe4000fffe1ff */
[----:B-1----:R-:W-:Y:S01]  /*4080*/  USHF.R.U32.HI UR12, URZ, UR4, UR12 ;  /* 0x00000004ff0c7299 */ /* 0x002fe2000801160c */
[----:B------:R-:W1:Y:S02]  /*4090*/  S2UR UR21, SR_CgaSize ;  /* 0x00000000001579c3 */ /* 0x000e640000008a00 */
[----:B-1----:R-:W-:-:S12]  /*40a0*/  UIMAD UR21, UR21, -0xa0, URZ ;  /* 0xffffff60151578a4 */ /* 0x002fd8000f8e02ff */
[----:B------:R-:W1:Y:S01]  /*40b0*/  LDCU UR21, c[0x0][UR21+0x2c0] ;  /* 0x00005800151577ac */ /* 0x000e620008000800 */
[----:B------:R-:W-:Y:S02]  /*40c0*/  UIADD3 UR4, UPT, UPT, -UR12, URZ, URZ ;  /* 0x000000ff0c047290 */ /* 0x000fe4000fffe1ff */
[----:B--2---:R-:W-:Y:S02]  /*40d0*/  UIADD3 UR14, UP0, UPT, UR6, 0x200, URZ ;  /* 0x00000200060e7890 */ /* 0x004fe4000ff1e0ff */
[----:B------:R-:W-:Y:S02]  /*40e0*/  ULEA UR13, UR13, UR8, 0x18 ;  /* 0x000000080d0d7291 */ /* 0x000fe4000f8ec0ff */
[----:B---3--:R-:W-:Y:S01]  /*40f0*/  UIMAD UR11, UR9, UR4, UR11 ;  /* 0x00000004090b72a4 */ /* 0x008fe2000f8e020b */
[----:B------:R-:W2:Y:S01]  /*4100*/  LDCU UR18, c[0x0][0x624] ;  /* 0x0000c480ff1277ac */ /* 0x000ea20008000800 */
[----:B------:R-:W3:Y:S01]  /*4110*/  LDCU UR20, c[0x0][0x610] ;  /* 0x0000c200ff1477ac */ /* 0x000ee20008000800 */
[----:B------:R-:W5:Y:S01]  /*4120*/  LDCU UR19, c[0x0][0x60c] ;  /* 0x0000c180ff1377ac */ /* 0x000f620008000800 */
[----:B------:R-:W1:Y:S01]  /*4130*/  LDCU.64 UR16, c[0x0][0x618] ;  /* 0x0000c300ff1077ac */ /* 0x000e620008000a00 */
[----:B----4-:R-:W-:-:S02]  /*4140*/  UIMAD UR10, UR5, UR10, UR51 ;  /* 0x0000000a050a72a4 */ /* 0x010fc4000f8e0233 */
[----:B------:R-:W-:Y:S02]  /*4150*/  UIADD3.X UR15, UPT, UPT, URZ, UR7, URZ, UP0, !UPT ;  /* 0x00000007ff0f7290 */ /* 0x000fe400087fe4ff */
[----:B------:R-:W-:Y:S01]  /*4160*/  UIADD3 UR8, UPT, UPT, UR13, 0x800, URZ ;  /* 0x000008000d087890 */ /* 0x000fe2000fffe0ff */
[----:B------:R-:W-:Y:S01]  /*4170*/  UMOV UR4, UR51 ;  /* 0x0000003300047c82 */ /* 0x000fe20008000000 */
[----:B------:R-:W-:-:S10]  /*4180*/  UMOV UR9, URZ ;  /* 0x000000ff00097c82 */ /* 0x000fd40008000000 */
.L_x_62:
[----:B------:R-:W-:Y:S01]  /*4190*/  SHF.L.U32 R6, R5, 0x1f, RZ ;  /* 0x0000001f05067819 */ /* 0x000fe200000006ff */
[----:B------:R-:W4:Y:S03]  /*41a0*/  LDCU.U8 UR22, c[0x0][0x614] ;  /* 0x0000c280ff1677ac */ /* 0x000f260008000000 */
[----:B------:R-:W5:Y:S01]  /*41b0*/  SYNCS.PHASECHK.TRANS64.TRYWAIT P0, [UR13+0x1d0], R6 ;  /* 0x0001d006ff0075a7 */ /* 0x000f62000800110d */
[----:B-1----:R-:W-:Y:S02]  /*41c0*/  UIADD3 UR4, UPT, UPT, UR21, UR4, URZ ;  /* 0x0000000415047290 */ /* 0x002fe4000fffe0ff */
[----:B------:R-:W-:Y:S02]  /*41d0*/  ULEA UR10, UR10, UR58, 0x1 ;  /* 0x0000003a0a0a7291 */ /* 0x000fe4000f8e08ff */
[----:B---3--:R-:W-:Y:S02]  /*41e0*/  UIMAD.WIDE.U32 UR6, UR4, UR20, URZ ;  /* 0x00000014040672a5 */ /* 0x008fe4000f8e00ff */
[----:B------:R-:W-:-:S05]  /*41f0*/  USHF.L.U32 UR10, UR10, 0x7, URZ ;  /* 0x000000070a0a7899 */ /* 0x000fca00080006ff */
[----:B------:R-:W-:Y:S02]  /*4200*/  UMOV UR5, UR7 ;  /* 0x0000000700057c82 */ /* 0x000fe40008000000 */
[----:B------:R-:W-:-:S04]  /*4210*/  UIADD3 UR6, UPT, UPT, UR4, -UR5, URZ ;  /* 0x8000000504067290 */ /* 0x000fc8000fffe0ff */
[----:B----4-:R-:W-:Y:S01]  /*4220*/  USHF.R.U32.HI UR6, URZ, UR22, UR6 ;  /* 0x00000016ff067299 */ /* 0x010fe20008011606 */
[----:B-----5:R-:W-:Y:S11]  /*4230*/  @!P0 BRA `(.L_x_61) ;  /* 0x0000007800bc8947 */ /* 0x020ff60003800000 */
.L_x_130:
[----:B------:R-:W3:Y:S01]  /*4240*/  LDCU.U8 UR7, c[0x0][0x615] ;  /* 0x0000c2a0ff0777ac */ /* 0x000ee20008000000 */
[----:B------:R4:W-:Y:S01]  /*4250*/  UTMASTG.4D [UR8], [UR14], desc[URZ] ;  /* 0x0000ff080e0073b5 */ /* 0x0009e20008019000 */
[----:B------:R-:W-:Y:S01]  /*4260*/  LOP3.LUT R5, R5, 0x1, RZ, 0x3c, !PT ;  /* 0x0000000105057812 */ /* 0x000fe200078e3cff */
[----:B------:R-:W5:Y:S01]  /*4270*/  LDCU.U8 UR22, c[0x0][0x621] ;  /* 0x0000c420ff1677ac */ /* 0x000f620008000000 */
[----:B--2---:R-:W-:Y:S01]  /*4280*/  UISETP.GE.AND UP0, UPT, UR4, UR18, UPT ;  /* 0x000000120400728c */ /* 0x004fe2000bf06270 */
[----:B------:R0:W-:Y:S01]  /*4290*/  UTMACMDFLUSH ;  /* 0x00000000000079b7 */ /* 0x0001e20000000000 */
[----:B------:R-:W-:-:S04]  /*42a0*/  DEPBAR.LE SB0, 0x0 ;  /* 0x000080000000791a */ /* 0x000fc80000000000 */
[----:B----4-:R-:W-:Y:S01]  /*42b0*/  UIADD3 UR11, UPT, UPT, UR5, UR6, URZ ;  /* 0x00000006050b7290 */ /* 0x010fe2000fffe0ff */
[----:B------:R4:W-:Y:S03]  /*42c0*/  SYNCS.ARRIVE.TRANS64.ART0 RZ, [UR13+0x1d8], R4 ;  /* 0x0001d804ffff79a7 */ /* 0x0009e6000850000d */
[----:B---3--:R-:W-:-:S04]  /*42d0*/  USHF.R.U32.HI UR11, URZ, UR7, UR11 ;  /* 0x00000007ff0b7299 */ /* 0x008fc8000801160b */
[----:B------:R-:W-:-:S07]  /*42e0*/  UIMAD.WIDE.U32 UR6, UR11, UR17, URZ ;  /* 0x000000110b0672a5 */ /* 0x000fce000f8e00ff */
[----:B------:R-:W-:Y:S02]  /*42f0*/  UMOV UR5, UR7 ;  /* 0x0000000700057c82 */ /* 0x000fe40008000000 */
[----:B------:R-:W-:-:S04]  /*4300*/  UIADD3 UR6, UPT, UPT, UR11, -UR5, URZ ;  /* 0x800000050b067290 */ /* 0x000fc8000fffe0ff */
[----:B------:R-:W-:-:S04]  /*4310*/  USHF.R.U32.HI UR6, URZ, UR77, UR6 ;  /* 0x0000004dff067299 */ /* 0x000fc80008011606 */
[----:B------:R-:W-:Y:S02]  /*4320*/  UIADD3 UR5, UPT, UPT, UR5, UR6, URZ ;  /* 0x0000000605057290 */ /* 0x000fe4000fffe0ff */
[----:B------:R-:W-:Y:S02]  /*4330*/  UIADD3 UR6, UPT, UPT, -UR11, URZ, URZ ;  /* 0x000000ff0b067290 */ /* 0x000fe4000fffe1ff */
[----:B-----5:R-:W-:Y:S02]  /*4340*/  USHF.R.U32.HI UR12, URZ, UR22, UR5 ;  /* 0x00000016ff0c7299 */ /* 0x020fe40008011605 */
[----:B------:R-:W-:Y:S02]  /*4350*/  UIMAD UR10, UR19, UR6, UR4 ;  /* 0x00000006130a72a4 */ /* 0x000fe4000f8e0204 */
[----:B------:R-:W-:-:S04]  /*4360*/  UIADD3 UR5, UPT, UPT, -UR12, URZ, URZ ;  /* 0x000000ff0c057290 */ /* 0x000fc8000fffe1ff */
[----:B------:R-:W-:Y:S01]  /*4370*/  UIMAD UR11, UR16, UR5, UR11 ;  /* 0x00000005100b72a4 */ /* 0x000fe2000f8e020b */
[----:B----4-:R-:W-:Y:S11]  /*4380*/  BRA.U !UP0, `(.L_x_62) ;  /* 0xfffffffd08807547 */ /* 0x010ff6000b83ffff */
.L_x_60:
[----:B------:R-:W-:-:S13]  /*4390*/  ISETP.GT.AND P0, PT, R0, 0x3, PT ;  /* 0x000000030000780c */ /* 0x000fda0003f04270 */
[----:B------:R-:W-:Y:S05]  /*43a0*/  @P0 BRA `(.L_x_63) ;  /* 0x0000005000280947 */ /* 0x000fea0003800000 */
[----:B------:R-:W-:Y:S01]  /*43b0*/  NOP ;  /* 0x0000000000007918 */ /* 0x000fe20000000000 */
.L_x_64:
[----:B------:R-:W-:-:S08]  /*43c0*/  NOP ;  /* 0x0000000000007918 */ /* 0x000fd00000000000 */
[----:B------:R-:W4:Y:S02]  /*43d0*/  USETMAXREG.TRY_ALLOC.CTAPOOL UP0, 0xa0 ;  /* 0x000000a0000079c8 */ /* 0x000f240008000600 */
[----:B----4-:R-:W-:Y:S05]  /*43e0*/  BRA.U !UP0, `(.L_x_64) ;  /* 0xfffffffd08f47547 */ /* 0x010fea000b83ffff */
[----:B------:R-:W4:Y:S01]  /*43f0*/  LDCU UR8, c[0x0][0x38c] ;  /* 0x00007180ff0877ac */ /* 0x000f220008000800 */
[----:B------:R-:W-:Y:S01]  /*4400*/  HFMA2 R140, -RZ, RZ, 0, 5.9604644775390625e-08 ;  /* 0x00000001ff8c7431 */ /* 0x000fe200000001ff */
[----:B------:R-:W1:Y:S01]  /*4410*/  LDCU UR6, c[0x0][0x624] ;  /* 0x0000c480ff0677ac */ /* 0x000e620008000800 */
[----:B----4-:R-:W-:Y:S02]  /*4420*/  UIADD3 UR4, UPT, UPT, -UR8, URZ, URZ ;  /* 0x000000ff08047290 */ /* 0x010fe4000fffe1ff */
[----:B---3--:R-:W-:Y:S02]  /*4430*/  UIADD3 UR5, UPT, UPT, UR8, -0x1, URZ ;  /* 0xffffffff08057890 */ /* 0x008fe4000fffe0ff */
[----:B------:R-:W-:Y:S02]  /*4440*/  USHF.R.S32.HI UR4, URZ, 0x1f, UR4 ;  /* 0x0000001fff047899 */ /* 0x000fe40008011404 */
[----:B------:R-:W-:Y:S02]  /*4450*/  UISETP.GT.AND UP0, UPT, UR8, URZ, UPT ;  /* 0x000000ff0800728c */ /* 0x000fe4000bf04270 */
[----:B------:R-:W-:-:S02]  /*4460*/  USHF.R.S32.HI UR7, URZ, 0x1f, UR5 ;  /* 0x0000001fff077899 */ /* 0x000fc40008011405 */
[----:B------:R-:W-:Y:S02]  /*4470*/  ULEA.HI UR4, UR4, -UR8, URZ, 0x7 ;  /* 0x8000000804047291 */ /* 0x000fe4000f8f38ff */
[----:B------:R-:W-:Y:S02]  /*4480*/  ULEA.HI UR7, UR7, UR5, URZ, 0x7 ;  /* 0x0000000507077291 */ /* 0x000fe4000f8f38ff */
[----:B------:R-:W-:Y:S02]  /*4490*/  USHF.R.S32.HI UR4, URZ, 0x7, UR4 ;  /* 0x00000007ff047899 */ /* 0x000fe40008011404 */
[----:B------:R-:W-:Y:S02]  /*44a0*/  USHF.R.S32.HI UR7, URZ, 0x7, UR7 ;  /* 0x00000007ff077899 */ /* 0x000fe40008011407 */
[----:B------:R-:W-:Y:S02]  /*44b0*/  @!UP0 ULOP3.LUT UR7, URZ, UR4, URZ, 0x33, !UPT ;  /* 0x00000004ff078292 */ /* 0x000fe4000f8e33ff */
[----:B-1----:R-:W-:Y:S01]  /*44c0*/  UISETP.GE.AND UP0, UPT, UR51, UR6, UPT ;  /* 0x000000063300728c */ /* 0x002fe2000bf06270 */
[----:B------:R-:W-:Y:S08]  /*44d0*/  BAR.SYNC.DEFER_BLOCKING 0x2, 0x120 ;  /* 0x0084800000007b1d */ /* 0x000ff00000010000 */
[----:B------:R-:W-:Y:S05]  /*44e0*/  BRA.U UP0, `(.L_x_65) ;  /* 0x0000004d00b87547 */ /* 0x000fea000b800000 */
[----:B------:R-:W-:Y:S01]  /*44f0*/  S2UR UR6, SR_CgaCtaId ;  /* 0x00000000000679c3 */ /* 0x000fe20000008800 */
[----:B------:R-:W-:Y:S01]  /*4500*/  UISETP.LT.AND UP0, UPT, URZ, UR7, UPT ;  /* 0x00000007ff00728c */ /* 0x000fe2000bf01270 */
[----:B------:R-:W-:Y:S01]  /*4510*/  SHF.R.S32.HI R132, RZ, 0x1f, R0 ;  /* 0x0000001fff847819 */ /* 0x000fe20000011400 */
[----:B------:R-:W-:Y:S01]  /*4520*/  UMOV UR5, 0x400 ;  /* 0x0000040000057882 */ /* 0x000fe20000000000 */
[----:B------:R-:W-:Y:S01]  /*4530*/  R2UR UR14, R2 ;  /* 0x00000000020e72ca */ /* 0x000fe200000e0000 */
[----:B------:R-:W-:Y:S01]  /*4540*/  USEL UR4, URZ, UR7, !UP0 ;  /* 0x00000007ff047287 */ /* 0x000fe2000c000000 */
[----:B------:R-:W-:Y:S01]  /*4550*/  LEA.HI R132, R132, R0, RZ, 0x2 ;  /* 0x0000000084847211 */ /* 0x000fe200078f10ff */
[----:B------:R-:W-:Y:S01]  /*4560*/  IMAD.MOV.U32 R133, RZ, RZ, -0x1 ;  /* 0xffffffffff857424 */ /* 0x000fe200078e00ff */
[----:B------:R-:W-:Y:S01]  /*4570*/  S2UR UR9, SR_CgaCtaId ;  /* 0x00000000000979c3 */ /* 0x000fe20000008800 */
[----:B------:R-:W-:Y:S01]  /*4580*/  UIMAD UR4, UR4, -0x80, UR8 ;  /* 0xffffff80040478a4 */ /* 0x000fe2000f8e0208 */
[----:B------:R-:W-:Y:S01]  /*4590*/  LOP3.LUT R132, R132, 0xfffffffc, RZ, 0xc0, !PT ;  /* 0xfffffffc84847812 */ /* 0x000fe200078ec0ff */
[----:B------:R-:W-:Y:S01]  /*45a0*/  UMOV UR10, 0x400 ;  /* 0x00000400000a7882 */ /* 0x000fe20000000000 */
[----:B------:R-:W-:Y:S01]  /*45b0*/  UMOV UR11, 0x400 ;  /* 0x00000400000b7882 */ /* 0x000fe20000000000 */
[----:B------:R-:W-:Y:S01]  /*45c0*/  IMAD.MOV.U32 R140, RZ, RZ, 0x1 ;  /* 0x00000001ff8c7424 */ /* 0x000fe200078e00ff */
[----:B------:R-:W-:Y:S01]  /*45d0*/  IADD3 R132, PT, PT, R0, 0x3, -R132 ;  /* 0x0000000300847810 */ /* 0x000fe20007ffe884 */
[----:B--2--5:R-:W-:Y:S01]  /*45e0*/  IMAD R3, RZ, RZ, -UR4 ;  /* 0x80000004ff037e24 */ /* 0x024fe2000f8e02ff */
[----:B------:R-:W-:Y:S01]  /*45f0*/  S2UR UR12, SR_CgaCtaId ;  /* 0x00000000000c79c3 */ /* 0x000fe20000008800 */
[----:B------:R-:W-:-:S07]  /*4600*/  IMAD.MOV.U32 R139, RZ, RZ, RZ ;  /* 0x000000ffff8b7224 */ /* 0x000fce00078e00ff */
[----:B------:R-:W1:Y:S02]  /*4610*/  S2UR UR13, SR_CgaSize ;  /* 0x00000000000d79c3 */ /* 0x000e640000008a00 */
[----:B-1----:R-:W-:-:S12]  /*4620*/  UIMAD UR13, UR13, -0xa0, URZ ;  /* 0xffffff600d0d78a4 */ /* 0x002fd8000f8e02ff */
[----:B------:R-:W1:Y:S01]  /*4630*/  LDCU UR13, c[0x0][UR13+0x2c0] ;  /* 0x000058000d0d77ac */ /* 0x000e620008000800 */
[C---:B------:R-:W-:Y:S02]  /*4640*/  VIADDMNMX R136, R3.reuse, 0x20, RZ, !PT ;  /* 0x0000002003887846 */ /* 0x040fe400078001ff */
[C---:B------:R-:W-:Y:S01]  /*4650*/  VIADDMNMX R135, R3.reuse, 0x40, RZ, !PT ;  /* 0x0000004003877846 */ /* 0x040fe200078001ff */
[----:B------:R-:W-:Y:S01]  /*4660*/  ULEA UR6, UR6, UR5, 0x18 ;  /* 0x0000000506067291 */ /* 0x000fe2000f8ec0ff */
[C---:B------:R-:W-:Y:S02]  /*4670*/  VIADDMNMX R134, R3.reuse, 0x60, RZ, !PT ;  /* 0x0000006003867846 */ /* 0x040fe400078001ff */
[----:B------:R-:W-:Y:S01]  /*4680*/  VIADDMNMX R3, R3, 0x80, RZ, !PT ;  /* 0x0000008003037846 */ /* 0x000fe200078001ff */
[----:B------:R-:W-:Y:S01]  /*4690*/  UIADD3 UR8, UPT, UPT, UR6, 0x1a0, URZ ;  /* 0x000001a006087890 */ /* 0x000fe2000fffe0ff */
[--C-:B------:R-:W-:Y:S02]  /*46a0*/  SHF.R.U32.HI R136, RZ, R136, R133.reuse ;  /* 0x00000088ff887219 */ /* 0x100fe40000011685 */
[--C-:B------:R-:W-:Y:S01]  /*46b0*/  SHF.R.U32.HI R135, RZ, R135, R133.reuse ;  /* 0x00000087ff877219 */ /* 0x100fe20000011685 */
[----:B------:R-:W-:Y:S01]  /*46c0*/  ULEA UR5, UR9, UR10, 0x18 ;  /* 0x0000000a09057291 */ /* 0x000fe2000f8ec0ff */
[--C-:B------:R-:W-:Y:S01]  /*46d0*/  SHF.R.U32.HI R134, RZ, R134, R133.reuse ;  /* 0x00000086ff867219 */ /* 0x100fe20000011685 */
[----:B------:R-:W-:Y:S01]  /*46e0*/  UIADD3 UR9, UPT, UPT, UR6, 0x198, URZ ;  /* 0x0000019806097890 */ /* 0x000fe2000fffe0ff */
[----:B------:R-:W-:Y:S01]  /*46f0*/  SHF.R.U32.HI R133, RZ, R3, R133 ;  /* 0x00000003ff857219 */ /* 0x000fe20000011685 */
[----:B------:R-:W-:-:S02]  /*4700*/  UPRMT UR8, UR14, 0x654, UR8 ;  /* 0x000006540e087896 */ /* 0x000fc40008000008 */
[----:B------:R-:W-:Y:S02]  /*4710*/  UPRMT UR9, UR14, 0x654, UR9 ;  /* 0x000006540e097896 */ /* 0x000fe40008000009 */
[----:B------:R-:W-:Y:S01]  /*4720*/  ULEA UR12, UR12, UR11, 0x18 ;  /* 0x0000000b0c0c7291 */ /* 0x000fe2000f8ec0ff */
[----:B------:R-:W-:Y:S02]  /*4730*/  UMOV UR10, URZ ;  /* 0x000000ff000a7c82 */ /* 0x000fe40008000000 */
[----:B-1----:R-:W-:-:S09]  /*4740*/  UMOV UR11, UR51 ;  /* 0x00000033000b7c82 */ /* 0x002fd20008000000 */
.L_x_73:
[----:B-1----:R-:W-:Y:S02]  /*4750*/  SHF.L.U32 R4, R140, 0x1f, RZ ;  /* 0x0000001f8c047819 */ /* 0x002fe400000006ff */
[----:B------:R-:W-:Y:S02]  /*4760*/  SHF.L.U32 R6, R139, 0x1f, RZ ;  /* 0x0000001f8b067819 */ /* 0x000fe400000006ff */
[----:B------:R-:W1:Y:S02]  /*4770*/  SYNCS.PHASECHK.TRANS64.TRYWAIT P0, [UR5+0x1c8], R4 ;  /* 0x0001c804ff0075a7 */ /* 0x000e640008001105 */
[----:B-1-3--:R-:W-:Y:S05]  /*4780*/  @!P0 BRA `(.L_x_66) ;  /* 0x0000007400848947 */ /* 0x00afea0003800000 */
.L_x_132:
[----:B------:R-:W2:Y:S01]  /*4790*/  SYNCS.PHASECHK.TRANS64.TRYWAIT P0, [UR5+0x190], R6 ;  /* 0x00019006ff0075a7 */ /* 0x000ea20008001105 */
[----:B-1----:R-:W1:Y:S02]  /*47a0*/  S2R R3, SR_TID.X ;  /* 0x0000000000037919 */ /* 0x002e640000002100 */
[----:B-1----:R-:W-:-:S05]  /*47b0*/  IMAD.U32 R138, R3, 0x10000, RZ ;  /* 0x00010000038a7824 */ /* 0x002fca00078e00ff */
[----:B------:R-:W-:-:S04]  /*47c0*/  LOP3.LUT R138, R138, 0x600000, RZ, 0xc0, !PT ;  /* 0x006000008a8a7812 */ /* 0x000fc800078ec0ff */
[----:B------:R-:W-:Y:S01]  /*47d0*/  R2UR UR4, R138 ;  /* 0x000000008a0472ca */ /* 0x000fe200000e0000 */
[----:B--2---:R-:W-:-:S14]  /*47e0*/  @!P0 BRA `(.L_x_67) ;  /* 0x0000007400888947 */ /* 0x004fdc0003800000 */
.L_x_134:
[----:B------:R-:W2:Y:S01]  /*47f0*/  LDTM.x32 R96, tmem[UR4] ;  /* 0x00000004006079ee */ /* 0x000ea200082c0000 */
[----:B------:R-:W-:Y:S01]  /*4800*/  LOP3.LUT R137, R138, 0x20, RZ, 0xfc, !PT ;  /* 0x000000208a897812 */ /* 0x000fe200078efcff */
[----:B------:R-:W3:Y:S01]  /*4810*/  LDC R155, c[0x0][0x600] ;  /* 0x00018000ff9b7b82 */ /* 0x000ee20000000800 */
[----:B------:R-:W-:Y:S01]  /*4820*/  R2P PR, R136, 0x7e ;  /* 0x0000007e88007804 */ /* 0x000fe20000000000 */
[----:B------:R-:W-:Y:S01]  /*4830*/  UISETP.GE.AND UP0, UPT, UR7, 0x1, UPT ;  /* 0x000000010700788c */ /* 0x000fe2000bf06270 */
[----:B------:R-:W-:Y:S02]  /*4840*/  R2UR UR4, R137 ;  /* 0x00000000890472ca */ /* 0x000fe400000e0000 */
[----:B------:R-:W-:Y:S02]  /*4850*/  LOP3.LUT R141, R138, 0x40, RZ, 0xfc, !PT ;  /* 0x000000408a8d7812 */ /* 0x000fe400078efcff */
[----:B-1----:R-:W-:Y:S02]  /*4860*/  LOP3.LUT R4, R136, 0x1, RZ, 0xc0, !PT ;  /* 0x0000000188047812 */ /* 0x002fe400078ec0ff */
[----:B------:R-:W-:-:S02]  /*4870*/  LOP3.LUT R6, R135, 0x1, RZ, 0xc0, !PT ;  /* 0x0000000187067812 */ /* 0x000fc400078ec0ff */
[----:B------:R-:W-:Y:S02]  /*4880*/  LOP3.LUT R142, R138, 0x60, RZ, 0xfc, !PT ;  /* 0x000000608a8e7812 */ /* 0x000fe400078efcff */
[----:B------:R-:W-:-:S03]  /*4890*/  LOP3.LUT R145, R133, 0x1, RZ, 0xc0, !PT ;  /* 0x0000000185917812 */ /* 0x000fc600078ec0ff */
[----:B------:R-:W1:Y:S01]  /*48a0*/  LDTM.x32 R64, tmem[UR4] ;  /* 0x00000004004079ee */ /* 0x000e6200082c0000 */
[----:B------:R-:W-:Y:S02]  /*48b0*/  R2UR UR4, R141 ;  /* 0x000000008d0472ca */ /* 0x000fe400000e0000 */
[----:B--2---:R-:W-:Y:S02]  /*48c0*/  SEL R97, R97, 0xff800000, P1 ;  /* 0xff80000061617807 */ /* 0x004fe40000800000 */
[----:B------:R-:W-:Y:S02]  /*48d0*/  SEL R98, R98, 0xff800000, P2 ;  /* 0xff80000062627807 */ /* 0x000fe40001000000 */
[----:B------:R-:W-:Y:S02]  /*48e0*/  SEL R99, R99, 0xff800000, P3 ;  /* 0xff80000063637807 */ /* 0x000fe40001800000 */
[----:B------:R-:W-:Y:S02]  /*48f0*/  SEL R100, R100, 0xff800000, P4 ;  /* 0xff80000064647807 */ /* 0x000fe40002000000 */
[----:B------:R-:W-:-:S03]  /*4900*/  SEL R101, R101, 0xff800000, P5 ;  /* 0xff80000065657807 */ /* 0x000fc60002800000 */
[----:B------:R-:W2:Y:S01]  /*4910*/  LDTM.x32 R32, tmem[UR4] ;  /* 0x00000004002079ee */ /* 0x000ea200082c0000 */
[----:B------:R-:W-:Y:S02]  /*4920*/  SEL R102, R102, 0xff800000, P6 ;  /* 0xff80000066667807 */ /* 0x000fe40003000000 */
[----:B------:R-:W-:Y:S02]  /*4930*/  R2P PR, R136.B1, 0x7f ;  /* 0x0000007f88007804 */ /* 0x000fe40000001000 */
[----:B------:R-:W-:-:S03]  /*4940*/  R2UR UR4, R142 ;  /* 0x000000008e0472ca */ /* 0x000fc600000e0000 */
[----:B------:R-:W-:Y:S02]  /*4950*/  SEL R104, R104, 0xff800000, P0 ;  /* 0xff80000068687807 */ /* 0x000fe40000000000 */
[----:B------:R-:W-:Y:S02]  /*4960*/  SEL R105, R105, 0xff800000, P1 ;  /* 0xff80000069697807 */ /* 0x000fe40000800000 */
[----:B------:R-:W-:Y:S02]  /*4970*/  SEL R106, R106, 0xff800000, P2 ;  /* 0xff8000006a6a7807 */ /* 0x000fe40001000000 */
[----:B------:R-:W-:Y:S02]  /*4980*/  SEL R107, R107, 0xff800000, P3 ;  /* 0xff8000006b6b7807 */ /* 0x000fe40001800000 */
[----:B------:R-:W-:Y:S02]  /*4990*/  SEL R108, R108, 0xff800000, P4 ;  /* 0xff8000006c6c7807 */ /* 0x000fe40002000000 */
[----:B------:R-:W-:-:S02]  /*49a0*/  SEL R109, R109, 0xff800000, P5 ;  /* 0xff8000006d6d7807 */ /* 0x000fc40002800000 */
[----:B------:R-:W-:Y:S02]  /*49b0*/  SEL R110, R110, 0xff800000, P6 ;  /* 0xff8000006e6e7807 */ /* 0x000fe40003000000 */
[----:B------:R-:W-:-:S05]  /*49c0*/  R2P PR, R136.B2, 0x7f ;  /* 0x0000007f88007804 */ /* 0x000fca0000002000 */
        /* <DEDUP_REMOVED lines=14> */
[----:B------:R-:W-:Y:S02]  /*4ab0*/  R2P PR, R135, 0x7e ;  /* 0x0000007e87007804 */ /* 0x000fe40000000000 */
[----:B------:R-:W-:-:S03]  /*4ac0*/  SEL R120, R120, 0xff800000, P0 ;  /* 0xff80000078787807 */ /* 0x000fc60000000000 */
[----:B-1----:R-:W-:Y:S02]  /*4ad0*/  SEL R65, R65, 0xff800000, P1 ;  /* 0xff80000041417807 */ /* 0x002fe40000800000 */
[----:B------:R-:W-:Y:S02]  /*4ae0*/  SEL R66, R66, 0xff800000, P2 ;  /* 0xff80000042427807 */ /* 0x000fe40001000000 */
[----:B------:R-:W-:Y:S02]  /*4af0*/  SEL R67, R67, 0xff800000, P3 ;  /* 0xff80000043437807 */ /* 0x000fe40001800000 */
[----:B------:R-:W-:Y:S02]  /*4b00*/  SEL R68, R68, 0xff800000, P4 ;  /* 0xff80000044447807 */ /* 0x000fe40002000000 */
[----:B------:R-:W-:Y:S02]  /*4b10*/  SEL R69, R69, 0xff800000, P5 ;  /* 0xff80000045457807 */ /* 0x000fe40002800000 */
[----:B------:R-:W-:-:S02]  /*4b20*/  SEL R70, R70, 0xff800000, P6 ;  /* 0xff80000046467807 */ /* 0x000fc40003000000 */
[----:B------:R-:W-:-:S05]  /*4b30*/  R2P PR, R135.B1, 0x7f ;  /* 0x0000007f87007804 */ /* 0x000fca0000001000 */
[----:B------:R-:W-:Y:S02]  /*4b40*/  SEL R72, R72, 0xff800000, P0 ;  /* 0xff80000048487807 */ /* 0x000fe40000000000 */
[----:B------:R-:W-:Y:S02]  /*4b50*/  ISETP.NE.U32.AND P0, PT, R4, 0x1, PT ;  /* 0x000000010400780c */ /* 0x000fe40003f05070 */
[----:B------:R-:W-:Y:S02]  /*4b60*/  SEL R73, R73, 0xff800000, P1 ;  /* 0xff80000049497807 */ /* 0x000fe40000800000 */
[----:B------:R-:W-:Y:S02]  /*4b70*/  SEL R96, R96, 0xff800000, !P0 ;  /* 0xff80000060607807 */ /* 0x000fe40004000000 */
[----:B------:R-:W-:Y:S02]  /*4b80*/  SEL R74, R74, 0xff800000, P2 ;  /* 0xff8000004a4a7807 */ /* 0x000fe40001000000 */
[----:B------:R-:W-:-:S02]  /*4b90*/  SEL R75, R75, 0xff800000, P3 ;  /* 0xff8000004b4b7807 */ /* 0x000fc40001800000 */
[----:B------:R-:W-:Y:S02]  /*4ba0*/  SEL R76, R76, 0xff800000, P4 ;  /* 0xff8000004c4c7807 */ /* 0x000fe40002000000 */
[----:B------:R-:W-:Y:S02]  /*4bb0*/  SEL R77, R77, 0xff800000, P5 ;  /* 0xff8000004d4d7807 */ /* 0x000fe40002800000 */
[----:B------:R-:W-:Y:S02]  /*4bc0*/  SEL R78, R78, 0xff800000, P6 ;  /* 0xff8000004e4e7807 */ /* 0x000fe40003000000 */
[----:B------:R-:W-:Y:S02]  /*4bd0*/  R2P PR, R135.B2, 0x7f ;  /* 0x0000007f87007804 */ /* 0x000fe40000002000 */
[----:B------:R-:W-:Y:S02]  /*4be0*/  FMNMX R5, R96, R97, !PT ;  /* 0x0000006160057209 */ /* 0x000fe40007800000 */
[----:B------:R-:W-:-:S02]  /*4bf0*/  FMNMX R4, R98, R99, !PT ;  /* 0x0000006362047209 */ /* 0x000fc40007800000 */
[----:B------:R-:W-:Y:S02]  /*4c00*/  SEL R80, R80, 0xff800000, P0 ;  /* 0xff80000050507807 */ /* 0x000fe40000000000 */
[----:B------:R-:W-:Y:S02]  /*4c10*/  SEL R81, R81, 0xff800000, P1 ;  /* 0xff80000051517807 */ /* 0x000fe40000800000 */
[----:B------:R-:W-:Y:S02]  /*4c20*/  SEL R82, R82, 0xff800000, P2 ;  /* 0xff80000052527807 */ /* 0x000fe40001000000 */
[----:B------:R-:W-:Y:S02]  /*4c30*/  SEL R83, R83, 0xff800000, P3 ;  /* 0xff80000053537807 */ /* 0x000fe40001800000 */
[----:B------:R-:W-:Y:S02]  /*4c40*/  SEL R84, R84, 0xff800000, P4 ;  /* 0xff80000054547807 */ /* 0x000fe40002000000 */
[----:B------:R-:W-:-:S02]  /*4c50*/  SEL R85, R85, 0xff800000, P5 ;  /* 0xff80000055557807 */ /* 0x000fc40002800000 */
[----:B------:R-:W-:Y:S02]  /*4c60*/  SEL R86, R86, 0xff800000, P6 ;  /* 0xff80000056567807 */ /* 0x000fe40003000000 */
[----:B------:R-:W-:Y:S02]  /*4c70*/  R2P PR, R135.B3, 0x7f ;  /* 0x0000007f87007804 */ /* 0x000fe40000003000 */
[----:B------:R-:W-:Y:S02]  /*4c80*/  FMNMX3 R5, R5, R104, R105, !PT ;  /* 0x0000006805057276 */ /* 0x000fe40007800069 */
[----:B------:R-:W-:Y:S02]  /*4c90*/  FMNMX3 R4, R4, R106, R107, !PT ;  /* 0x0000006a04047276 */ /* 0x000fe4000780006b */
[----:B------:R-:W-:Y:S02]  /*4ca0*/  SEL R131, R89, 0xff800000, P1 ;  /* 0xff80000059837807 */ /* 0x000fe40000800000 */
[----:B------:R-:W-:-:S02]  /*4cb0*/  ISETP.NE.U32.AND P1, PT, R6, 0x1, PT ;  /* 0x000000010600780c */ /* 0x000fc40003f25070 */
[----:B------:R-:W-:Y:S02]  /*4cc0*/  FMNMX3 R5, R5, R112, R113, !PT ;  /* 0x0000007005057276 */ /* 0x000fe40007800071 */
[----:B------:R-:W-:Y:S02]  /*4cd0*/  FMNMX3 R4, R4, R114, R115, !PT ;  /* 0x0000007204047276 */ /* 0x000fe40007800073 */
[----:B------:R-:W-:Y:S02]  /*4ce0*/  SEL R64, R64, 0xff800000, !P1 ;  /* 0xff80000040407807 */ /* 0x000fe40004800000 */
[----:B------:R-:W-:Y:S02]  /*4cf0*/  FMNMX3 R5, R5, R120, R121, !PT ;  /* 0x0000007805057276 */ /* 0x000fe40007800079 */
[----:B------:R-:W-:Y:S02]  /*4d00*/  FMNMX3 R4, R4, R122, R123, !PT ;  /* 0x0000007a04047276 */ /* 0x000fe4000780007b */
[----:B------:R-:W-:-:S02]  /*4d10*/  SEL R128, R90, 0xff800000, P2 ;  /* 0xff8000005a807807 */ /* 0x000fc40001000000 */
[----:B------:R-:W-:Y:S02]  /*4d20*/  SEL R129, R91, 0xff800000, P3 ;  /* 0xff8000005b817807 */ /* 0x000fe40001800000 */
[----:B------:R-:W-:Y:S02]  /*4d30*/  SEL R92, R92, 0xff800000, P4 ;  /* 0xff8000005c5c7807 */ /* 0x000fe40002000000 */
[----:B------:R-:W-:Y:S02]  /*4d40*/  SEL R93, R93, 0xff800000, P5 ;  /* 0xff8000005d5d7807 */ /* 0x000fe40002800000 */
[----:B------:R-:W-:Y:S02]  /*4d50*/  SEL R94, R94, 0xff800000, P6 ;  /* 0xff8000005e5e7807 */ /* 0x000fe40003000000 */
[----:B------:R-:W-:Y:S02]  /*4d60*/  R2P PR, R134, 0x7e ;  /* 0x0000007e86007804 */ /* 0x000fe40000000000 */
[----:B------:R-:W-:-:S02]  /*4d70*/  FMNMX3 R5, R5, R64, R65, !PT ;  /* 0x0000004005057276 */ /* 0x000fc40007800041 */
[----:B------:R-:W-:Y:S02]  /*4d80*/  FMNMX3 R4, R4, R66, R67, !PT ;  /* 0x0000004204047276 */ /* 0x000fe40007800043 */
[----:B------:R-:W-:Y:S02]  /*4d90*/  SEL R130, R88, 0xff800000, P0 ;  /* 0xff80000058827807 */ /* 0x000fe40000000000 */
[----:B--2---:R-:W-:Y:S02]  /*4da0*/  SEL R91, R33, 0xff800000, P1 ;  /* 0xff800000215b7807 */ /* 0x004fe40000800000 */
[----:B------:R-:W-:Y:S02]  /*4db0*/  SEL R88, R34, 0xff800000, P2 ;  /* 0xff80000022587807 */ /* 0x000fe40001000000 */
[----:B------:R-:W-:Y:S02]  /*4dc0*/  SEL R89, R35, 0xff800000, P3 ;  /* 0xff80000023597807 */ /* 0x000fe40001800000 */
[----:B------:R-:W-:-:S02]  /*4dd0*/  SEL R36, R36, 0xff800000, P4 ;  /* 0xff80000024247807 */ /* 0x000fc40002000000 */
[----:B------:R-:W-:Y:S02]  /*4de0*/  SEL R37, R37, 0xff800000, P5 ;  /* 0xff80000025257807 */ /* 0x000fe40002800000 */
[----:B------:R-:W-:Y:S02]  /*4df0*/  SEL R38, R38, 0xff800000, P6 ;  /* 0xff80000026267807 */ /* 0x000fe40003000000 */
[----:B------:R-:W-:Y:S02]  /*4e00*/  R2P PR, R134.B1, 0x7f ;  /* 0x0000007f86007804 */ /* 0x000fe40000001000 */
[----:B------:R-:W-:Y:S02]  /*4e10*/  FMNMX3 R5, R5, R72, R73, !PT ;  /* 0x0000004805057276 */ /* 0x000fe40007800049 */
[----:B------:R-:W-:Y:S02]  /*4e20*/  FMNMX3 R4, R4, R74, R75, !PT ;  /* 0x0000004a04047276 */ /* 0x000fe4000780004b */
[----:B------:R-:W-:-:S02]  /*4e30*/  LOP3.LUT R6, R134, 0x1, RZ, 0xc0, !PT ;  /* 0x0000000186067812 */ /* 0x000fc400078ec0ff */
[----:B------:R-:W-:Y:S02]  /*4e40*/  SEL R40, R40, 0xff800000, P0 ;  /* 0xff80000028287807 */ /* 0x000fe40000000000 */
[----:B------:R-:W-:Y:S02]  /*4e50*/  FMNMX3 R5, R5, R80, R81, !PT ;  /* 0x0000005005057276 */ /* 0x000fe40007800051 */
[----:B------:R-:W-:Y:S02]  /*4e60*/  FMNMX3 R4, R4, R82, R83, !PT ;  /* 0x0000005204047276 */ /* 0x000fe40007800053 */
[----:B------:R-:W-:Y:S02]  /*4e70*/  ISETP.NE.U32.AND P0, PT, R6, 0x1, PT ;  /* 0x000000010600780c */ /* 0x000fe40003f05070 */
[----:B------:R-:W-:Y:S02]  /*4e80*/  FMNMX3 R144, R5, R130, R131, !PT ;  /* 0x0000008205907276 */ /* 0x000fe40007800083 */
[----:B------:R-:W-:-:S02]  /*4e90*/  SEL R90, R32, 0xff800000, !P0 ;  /* 0xff800000205a7807 */ /* 0x000fc40004000000 */
[----:B------:R-:W-:Y:S02]  /*4ea0*/  FMNMX3 R143, R4, R128, R129, !PT ;  /* 0x00000080048f7276 */ /* 0x000fe40007800081 */
[----:B------:R-:W1:Y:S01]  /*4eb0*/  LDTM.x32 R4, tmem[UR4] ;  /* 0x00000004000479ee */ /* 0x000e6200082c0000 */
[----:B------:R-:W-:Y:S02]  /*4ec0*/  SEL R41, R41, 0xff800000, P1 ;  /* 0xff80000029297807 */ /* 0x000fe40000800000 */
[----:B------:R-:W-:Y:S02]  /*4ed0*/  SEL R42, R42, 0xff800000, P2 ;  /* 0xff8000002a2a7807 */ /* 0x000fe40001000000 */
[----:B------:R-:W-:Y:S02]  /*4ee0*/  SEL R43, R43, 0xff800000, P3 ;  /* 0xff8000002b2b7807 */ /* 0x000fe40001800000 */
[----:B------:R-:W-:Y:S02]  /*4ef0*/  SEL R44, R44, 0xff800000, P4 ;  /* 0xff8000002c2c7807 */ /* 0x000fe40002000000 */
[----:B------:R-:W-:-:S02]  /*4f00*/  SEL R45, R45, 0xff800000, P5 ;  /* 0xff8000002d2d7807 */ /* 0x000fc40002800000 */
[----:B------:R-:W-:Y:S01]  /*4f10*/  SEL R46, R46, 0xff800000, P6 ;  /* 0xff8000002e2e7807 */ /* 0x000fe20003000000 */
[----:B------:R2:W-:Y:S06]  /*4f20*/  BAR.ARV R132, 0x40 ;  /* 0x000100840000751d */ /* 0x0005ec0000002000 */
[----:B------:R-:W-:Y:S02]  /*4f30*/  R2P PR, R134.B2, 0x7f ;  /* 0x0000007f86007804 */ /* 0x000fe40000002000 */
[----:B------:R-:W-:Y:S02]  /*4f40*/  FMNMX3 R144, R144, R90, R91, !PT ;  /* 0x0000005a90907276 */ /* 0x000fe4000780005b */
[----:B------:R-:W-:-:S02]  /*4f50*/  FMNMX3 R143, R143, R88, R89, !PT ;  /* 0x000000588f8f7276 */ /* 0x000fc40007800059 */
        /* <DEDUP_REMOVED lines=12> */
[----:B------:R-:W-:Y:S02]  /*5020*/  SEL R57, R57, 0xff800000, P1 ;  /* 0xff80000039397807 */ /* 0x000fe40000800000 */
[----:B------:R-:W-:Y:S02]  /*5030*/  SEL R58, R58, 0xff800000, P2 ;  /* 0xff8000003a3a7807 */ /* 0x000fe40001000000 */
[----:B------:R-:W-:Y:S02]  /*5040*/  SEL R59, R59, 0xff800000, P3 ;  /* 0xff8000003b3b7807 */ /* 0x000fe40001800000 */
[----:B------:R-:W-:Y:S02]  /*5050*/  SEL R60, R60, 0xff800000, P4 ;  /* 0xff8000003c3c7807 */ /* 0x000fe40002000000 */
[----:B------:R-:W-:Y:S02]  /*5060*/  SEL R61, R61, 0xff800000, P5 ;  /* 0xff8000003d3d7807 */ /* 0x000fe40002800000 */
[----:B------:R-:W-:-:S02]  /*5070*/  SEL R62, R62, 0xff800000, P6 ;  /* 0xff8000003e3e7807 */ /* 0x000fc40003000000 */
[----:B------:R-:W-:Y:S02]  /*5080*/  FMNMX3 R145, R144, R50, R51, !PT ;  /* 0x0000003290917276 */ /* 0x000fe40007800033 */
[----:B------:R-:W-:Y:S02]  /*5090*/  R2P PR, R133, 0x7e ;  /* 0x0000007e85007804 */ /* 0x000fe40000000000 */
[----:B-1----:R-:W-:Y:S02]  /*50a0*/  SEL R144, R4, 0xff800000, !P0 ;  /* 0xff80000004907807 */ /* 0x002fe40004000000 */
[----:B------:R-:W-:Y:S02]  /*50b0*/  FMNMX3 R143, R146, R48, R49, !PT ;  /* 0x00000030928f7276 */ /* 0x000fe40007800031 */
[----:B------:R-:W-:Y:S02]  /*50c0*/  FMNMX3 R4, R145, R58, R59, !PT ;  /* 0x0000003a91047276 */ /* 0x000fe4000780003b */
[----:B------:R-:W-:-:S02]  /*50d0*/  SEL R145, R5, 0xff800000, P1 ;  /* 0xff80000005917807 */ /* 0x000fc40000800000 */
[----:B------:R-:W-:Y:S02]  /*50e0*/  SEL R146, R6, 0xff800000, P2 ;  /* 0xff80000006927807 */ /* 0x000fe40001000000 */
[----:B------:R-:W-:Y:S02]  /*50f0*/  SEL R147, R7, 0xff800000, P3 ;  /* 0xff80000007937807 */ /* 0x000fe40001800000 */
[----:B------:R-:W-:Y:S02]  /*5100*/  SEL R148, R8, 0xff800000, P4 ;  /* 0xff80000008947807 */ /* 0x000fe40002000000 */
[----:B------:R-:W-:Y:S02]  /*5110*/  SEL R149, R9, 0xff800000, P5 ;  /* 0xff80000009957807 */ /* 0x000fe40002800000 */
[----:B------:R-:W-:Y:S02]  /*5120*/  SEL R150, R10, 0xff800000, P6 ;  /* 0xff8000000a967807 */ /* 0x000fe40003000000 */
[----:B------:R-:W-:-:S02]  /*5130*/  R2P PR, R133.B1, 0x7f ;  /* 0x0000007f85007804 */ /* 0x000fc40000001000 */
[----:B------:R-:W-:Y:S02]  /*5140*/  FMNMX3 R143, R143, R56, R57, !PT ;  /* 0x000000388f8f7276 */ /* 0x000fe40007800039 */
[----:B------:R-:W-:Y:S02]  /*5150*/  FMNMX3 R4, R4, R146, R147, !PT ;  /* 0x0000009204047276 */ /* 0x000fe40007800093 */
[----:B------:R-:W-:Y:S02]  /*5160*/  SEL R12, R12, 0xff800000, P0 ;  /* 0xff8000000c0c7807 */ /* 0x000fe40000000000 */
[----:B------:R-:W-:Y:S02]  /*5170*/  SEL R13, R13, 0xff800000, P1 ;  /* 0xff8000000d0d7807 */ /* 0x000fe40000800000 */
[----:B------:R-:W-:Y:S02]  /*5180*/  SEL R14, R14, 0xff800000, P2 ;  /* 0xff8000000e0e7807 */ /* 0x000fe40001000000 */
[----:B------:R-:W-:-:S02]  /*5190*/  SEL R15, R15, 0xff800000, P3 ;  /* 0xff8000000f0f7807 */ /* 0x000fc40001800000 */
[----:B------:R-:W-:Y:S02]  /*51a0*/  SEL R16, R16, 0xff800000, P4 ;  /* 0xff80000010107807 */ /* 0x000fe40002000000 */
[----:B------:R-:W-:Y:S02]  /*51b0*/  SEL R17, R17, 0xff800000, P5 ;  /* 0xff80000011117807 */ /* 0x000fe40002800000 */
[----:B------:R-:W-:Y:S02]  /*51c0*/  SEL R18, R18, 0xff800000, P6 ;  /* 0xff80000012127807 */ /* 0x000fe40003000000 */
        /* <DEDUP_REMOVED lines=13> */
[----:B------:R-:W-:Y:S02]  /*52a0*/  FMNMX3 R5, R5, R20, R21, !PT ;  /* 0x0000001405057276 */ /* 0x000fe40007800015 */
[----:B------:R-:W-:-:S02]  /*52b0*/  SEL R28, R28, 0xff800000, P0 ;  /* 0xff8000001c1c7807 */ /* 0x000fc40000000000 */
[----:B------:R-:W-:Y:S02]  /*52c0*/  SEL R29, R29, 0xff800000, P1 ;  /* 0xff8000001d1d7807 */ /* 0x000fe40000800000 */
[----:B------:R-:W-:Y:S02]  /*52d0*/  SEL R30, R30, 0xff800000, P2 ;  /* 0xff8000001e1e7807 */ /* 0x000fe40001000000 */
[----:B------:R-:W-:Y:S02]  /*52e0*/  SEL R31, R31, 0xff800000, P3 ;  /* 0xff8000001f1f7807 */ /* 0x000fe40001800000 */
[----:B------:R-:W-:Y:S02]  /*52f0*/  LOP3.LUT P2, RZ, R136, 0x80, RZ, 0xc0, !PT ;  /* 0x0000008088ff7812 */ /* 0x000fe4000784c0ff */
[----:B------:R-:W-:Y:S02]  /*5300*/  FMNMX3 R5, R5, R28, R29, !PT ;  /* 0x0000001c05057276 */ /* 0x000fe4000780001d */
[----:B------:R-:W-:-:S02]  /*5310*/  FMNMX3 R4, R4, R30, R31, !PT ;  /* 0x0000001e04047276 */ /* 0x000fc4000780001f */
[C---:B------:R-:W-:Y:S02]  /*5320*/  LOP3.LUT P1, RZ, R136.reuse, 0x8000, RZ, 0xc0, !PT ;  /* 0x0000800088ff7812 */ /* 0x040fe4000782c0ff */
[----:B------:R-:W-:Y:S02]  /*5330*/  SEL R103, R103, 0xff800000, P2 ;  /* 0xff80000067677807 */ /* 0x000fe40001000000 */
[----:B------:R-:W-:Y:S02]  /*5340*/  FMNMX R154, R5, R4, !PT ;  /* 0x00000004059a7209 */ /* 0x000fe40007800000 */
[----:B------:R-:W-:Y:S02]  /*5350*/  LOP3.LUT P0, RZ, R136, 0x800000, RZ, 0xc0, !PT ;  /* 0x0080000088ff7812 */ /* 0x000fe4000780c0ff */
[----:B------:R-:W-:Y:S02]  /*5360*/  SEL R111, R111, 0xff800000, P1 ;  /* 0xff8000006f6f7807 */ /* 0x000fe40000800000 */
[----:B------:R-:W-:-:S02]  /*5370*/  FMNMX R5, R100, R101, !PT ;  /* 0x0000006564057209 */ /* 0x000fc40007800000 */
[----:B------:R-:W-:Y:S02]  /*5380*/  FMNMX R4, R102, R103, !PT ;  /* 0x0000006766047209 */ /* 0x000fe40007800000 */
[----:B------:R-:W-:Y:S02]  /*5390*/  ISETP.GT.AND P2, PT, R136, -0x1, PT ;  /* 0xffffffff8800780c */ /* 0x000fe40003f44270 */
[----:B------:R-:W-:Y:S02]  /*53a0*/  SEL R119, R119, 0xff800000, P0 ;  /* 0xff80000077777807 */ /* 0x000fe40000000000 */
[----:B------:R-:W-:Y:S02]  /*53b0*/  FMNMX3 R5, R5, R108, R109, !PT ;  /* 0x0000006c05057276 */ /* 0x000fe4000780006d */
[----:B------:R-:W-:Y:S02]  /*53c0*/  FMNMX3 R4, R4, R110, R111, !PT ;  /* 0x0000006e04047276 */ /* 0x000fe4000780006f */
[----:B------:R-:W-:-:S02]  /*53d0*/  SEL R127, R127, 0xff800000, !P2 ;  /* 0xff8000007f7f7807 */ /* 0x000fc40005000000 */
[----:B------:R-:W-:Y:S02]  /*53e0*/  LOP3.LUT P2, RZ, R135, 0x80, RZ, 0xc0, !PT ;  /* 0x0000008087ff7812 */ /* 0x000fe4000784c0ff */
[----:B------:R-:W-:Y:S02]  /*53f0*/  FMNMX3 R5, R5, R116, R117, !PT ;  /* 0x0000007405057276 */ /* 0x000fe40007800075 */
[----:B------:R-:W-:Y:S02]  /*5400*/  FMNMX3 R4, R4, R118, R119, !PT ;  /* 0x0000007604047276 */ /* 0x000fe40007800077 */
[----:B------:R-:W-:Y:S02]  /*5410*/  LOP3.LUT P1, RZ, R135, 0x8000, RZ, 0xc0, !PT ;  /* 0x0000800087ff7812 */ /* 0x000fe4000782c0ff */
[----:B------:R-:W-:Y:S02]  /*5420*/  SEL R71, R71, 0xff800000, P2 ;  /* 0xff80000047477807 */ /* 0x000fe40001000000 */
[----:B------:R-:W-:-:S02]  /*5430*/  FMNMX3 R5, R5, R124, R125, !PT ;  /* 0x0000007c05057276 */ /* 0x000fc4000780007d */
[----:B------:R-:W-:Y:S02]  /*5440*/  FMNMX3 R4, R4, R126, R127, !PT ;  /* 0x0000007e04047276 */ /* 0x000fe4000780007f */
[----:B------:R-:W-:Y:S02]  /*5450*/  LOP3.LUT P0, RZ, R135, 0x800000, RZ, 0xc0, !PT ;  /* 0x0080000087ff7812 */ /* 0x000fe4000780c0ff */
[----:B------:R-:W-:Y:S02]  /*5460*/  SEL R79, R79, 0xff800000, P1 ;  /* 0xff8000004f4f7807 */ /* 0x000fe40000800000 */
[----:B------:R-:W-:Y:S02]  /*5470*/  FMNMX3 R5, R5, R68, R69, !PT ;  /* 0x0000004405057276 */ /* 0x000fe40007800045 */
[----:B------:R-:W-:Y:S02]  /*5480*/  FMNMX3 R4, R4, R70, R71, !PT ;  /* 0x0000004604047276 */ /* 0x000fe40007800047 */
[----:B------:R-:W-:-:S02]  /*5490*/  ISETP.GT.AND P2, PT, R135, -0x1, PT ;  /* 0xffffffff8700780c */ /* 0x000fc40003f44270 */
[----:B------:R-:W-:Y:S02]  /*54a0*/  SEL R87, R87, 0xff800000, P0 ;  /* 0xff80000057577807 */ /* 0x000fe40000000000 */
[----:B------:R-:W-:Y:S02]  /*54b0*/  FMNMX3 R5, R5, R76, R77, !PT ;  /* 0x0000004c05057276 */ /* 0x000fe4000780004d */
[----:B------:R-:W-:Y:S02]  /*54c0*/  FMNMX3 R4, R4, R78, R79, !PT ;  /* 0x0000004e04047276 */ /* 0x000fe4000780004f */
[----:B------:R-:W-:Y:S02]  /*54d0*/  SEL R95, R95, 0xff800000, !P2 ;  /* 0xff8000005f5f7807 */ /* 0x000fe40005000000 */
[----:B------:R-:W-:Y:S02]  /*54e0*/  LOP3.LUT P2, RZ, R134, 0x80, RZ, 0xc0, !PT ;  /* 0x0000008086ff7812 */ /* 0x000fe4000784c0ff */
[----:B------:R-:W-:-:S02]  /*54f0*/  FMNMX3 R5, R5, R84, R85, !PT ;  /* 0x0000005405057276 */ /* 0x000fc40007800055 */
[----:B------:R-:W-:Y:S02]  /*5500*/  FMNMX3 R4, R4, R86, R87, !PT ;  /* 0x0000005604047276 */ /* 0x000fe40007800057 */
[----:B------:R-:W-:Y:S02]  /*5510*/  LOP3.LUT P1, RZ, R134, 0x8000, RZ, 0xc0, !PT ;  /* 0x0000800086ff7812 */ /* 0x000fe4000782c0ff */
[----:B------:R-:W-:Y:S02]  /*5520*/  SEL R39, R39, 0xff800000, P2 ;  /* 0xff80000027277807 */ /* 0x000fe40001000000 */
[----:B------:R-:W-:Y:S02]  /*5530*/  FMNMX3 R5, R5, R92, R93, !PT ;  /* 0x0000005c05057276 */ /* 0x000fe4000780005d */
[----:B------:R-:W-:Y:S02]  /*5540*/  FMNMX3 R4, R4, R94, R95, !PT ;  /* 0x0000005e04047276 */ /* 0x000fe4000780005f */
[----:B------:R-:W-:-:S02]  /*5550*/  LOP3.LUT P0, RZ, R134, 0x800000, RZ, 0xc0, !PT ;  /* 0x0080000086ff7812 */ /* 0x000fc4000780c0ff */
[----:B------:R-:W-:Y:S02]  /*5560*/  SEL R47, R47, 0xff800000, P1 ;  /* 0xff8000002f2f7807 */ /* 0x000fe40000800000 */
[----:B------:R-:W-:Y:S02]  /*5570*/  FMNMX3 R5, R5, R36, R37, !PT ;  /* 0x0000002405057276 */ /* 0x000fe40007800025 */
[----:B------:R-:W-:Y:S02]  /*5580*/  FMNMX3 R4, R4, R38, R39, !PT ;  /* 0x0000002604047276 */ /* 0x000fe40007800027 */
[----:B------:R-:W-:Y:S02]  /*5590*/  ISETP.GT.AND P2, PT, R134, -0x1, PT ;  /* 0xffffffff8600780c */ /* 0x000fe40003f44270 */
[----:B------:R-:W-:Y:S02]  /*55a0*/  SEL R55, R55, 0xff800000, P0 ;  /* 0xff80000037377807 */ /* 0x000fe40000000000 */
[----:B------:R-:W-:-:S02]  /*55b0*/  FMNMX3 R5, R5, R44, R45, !PT ;  /* 0x0000002c05057276 */ /* 0x000fc4000780002d */
[----:B------:R-:W-:Y:S02]  /*55c0*/  FMNMX3 R4, R4, R46, R47, !PT ;  /* 0x0000002e04047276 */ /* 0x000fe4000780002f */
[----:B------:R-:W-:Y:S02]  /*55d0*/  SEL R63, R63, 0xff800000, !P2 ;  /* 0xff8000003f3f7807 */ /* 0x000fe40005000000 */
[----:B------:R-:W-:Y:S02]  /*55e0*/  LOP3.LUT P2, RZ, R133, 0x80, RZ, 0xc0, !PT ;  /* 0x0000008085ff7812 */ /* 0x000fe4000784c0ff */
[----:B------:R-:W-:Y:S02]  /*55f0*/  FMNMX3 R5, R5, R52, R53, !PT ;  /* 0x0000003405057276 */ /* 0x000fe40007800035 */
[----:B------:R-:W-:Y:S02]  /*5600*/  FMNMX3 R4, R4, R54, R55, !PT ;  /* 0x0000003604047276 */ /* 0x000fe40007800037 */
[----:B------:R-:W-:-:S02]  /*5610*/  LOP3.LUT P1, RZ, R133, 0x8000, RZ, 0xc0, !PT ;  /* 0x0000800085ff7812 */ /* 0x000fc4000782c0ff */
[----:B------:R-:W-:Y:S02]  /*5620*/  SEL R151, R11, 0xff800000, P2 ;  /* 0xff8000000b977807 */ /* 0x000fe40001000000 */
[----:B------:R-:W-:Y:S02]  /*5630*/  FMNMX3 R5, R5, R60, R61, !PT ;  /* 0x0000003c05057276 */ /* 0x000fe4000780003d */
[----:B------:R-:W-:Y:S02]  /*5640*/  FMNMX3 R4, R4, R62, R63, !PT ;  /* 0x0000003e04047276 */ /* 0x000fe4000780003f */
[----:B------:R-:W-:Y:S02]  /*5650*/  LOP3.LUT P0, RZ, R133, 0x800000, RZ, 0xc0, !PT ;  /* 0x0080000085ff7812 */ /* 0x000fe4000780c0ff */
[----:B------:R-:W-:Y:S02]  /*5660*/  SEL R19, R19, 0xff800000, P1 ;  /* 0xff80000013137807 */ /* 0x000fe40000800000 */
[----:B------:R-:W-:-:S02]  /*5670*/  FMNMX3 R5, R5, R148, R149, !PT ;  /* 0x0000009405057276 */ /* 0x000fc40007800095 */
[----:B------:R-:W-:Y:S02]  /*5680*/  FMNMX3 R4, R4, R150, R151, !PT ;  /* 0x0000009604047276 */ /* 0x000fe40007800097 */
[----:B------:R-:W-:Y:S02]  /*5690*/  ISETP.GT.AND P2, PT, R133, -0x1, PT ;  /* 0xffffffff8500780c */ /* 0x000fe40003f44270 */
[----:B------:R-:W-:Y:S02]  /*56a0*/  SEL R153, R27, 0xff800000, P0 ;  /* 0xff8000001b997807 */ /* 0x000fe40000000000 */
[----:B------:R-:W-:Y:S02]  /*56b0*/  FMNMX3 R5, R5, R16, R17, !PT ;  /* 0x0000001005057276 */ /* 0x000fe40007800011 */
[----:B------:R-:W-:Y:S02]  /*56c0*/  FMNMX3 R4, R4, R18, R19, !PT ;  /* 0x0000001204047276 */ /* 0x000fe40007800013 */
[----:B------:R-:W-:-:S02]  /*56d0*/  SEL R157, R35, 0xff800000, !P2 ;  /* 0xff800000239d7807 */ /* 0x000fc40005000000 */
[----:B------:R-:W-:Y:S02]  /*56e0*/  SEL R6, R32, 0xff800000, P4 ;  /* 0xff80000020067807 */ /* 0x000fe40002000000 */
[----:B------:R-:W-:Y:S02]  /*56f0*/  SEL R143, R33, 0xff800000, P5 ;  /* 0xff800000218f7807 */ /* 0x000fe40002800000 */
[----:B------:R-:W-:Y:S02]  /*5700*/  SEL R156, R34, 0xff800000, P6 ;  /* 0xff800000229c7807 */ /* 0x000fe40003000000 */
[----:B------:R-:W-:Y:S02]  /*5710*/  FMNMX3 R5, R5, R24, R25, !PT ;  /* 0x0000001805057276 */ /* 0x000fe40007800019 */
[----:B------:R-:W-:Y:S02]  /*5720*/  FMNMX3 R4, R4, R152, R153, !PT ;  /* 0x0000009804047276 */ /* 0x000fe40007800099 */
[----:B------:R-:W-:-:S02]  /*5730*/  FMNMX3 R5, R5, R6, R143, !PT ;  /* 0x0000000605057276 */ /* 0x000fc4000780008f */
[----:B------:R-:W-:Y:S02]  /*5740*/  FMNMX3 R4, R4, R156, R157, !PT ;  /* 0x0000009c04047276 */ /* 0x000fe4000780009d */
[----:B------:R-:W-:Y:S02]  /*5750*/  R2UR UR4, R141 ;  /* 0x000000008d0472ca */ /* 0x000fe400000e0000 */
[----:B------:R-:W-:-:S04]  /*5760*/  FMNMX3 R154, R154, R5, R4, !PT ;  /* 0x000000059a9a7276 */ /* 0x000fc80007800004 */
[----:B------:R-:W-:-:S04]  /*5770*/  FSETP.NEU.AND P0, PT, R154, -INF , PT ;  /* 0xff8000009a00780b */ /* 0x000fc80003f0d000 */
[----:B------:R-:W-:Y:S02]  /*5780*/  FSEL R4, R154, RZ, P0 ;  /* 0x000000ff9a047208 */ /* 0x000fe40000000000 */
[----:B------:R-:W-:-:S03]  /*5790*/  ELECT P0, URZ, PT ;  /* 0x0000000000ff782f */ /* 0x000fc60003800000 */
[----:B---3--:R-:W-:-:S04]  /*57a0*/  FFMA R7, -R4, R155, 8 ;  /* 0x4100000004077423 */ /* 0x008fc8000000019b */
[-CC-:B------:R-:W-:Y:S02]  /*57b0*/  FFMA2 R26, R96.F32x2.HI_LO, R155.reuse.F32, R7.reuse.F32 ;  /* 0x0000009b601a7249 */ /* 0x180fe40001200007 */
[-CC-:B------:R-:W-:Y:S02]  /*57c0*/  FFMA2 R32, R98.F32x2.HI_LO, R155.reuse.F32, R7.reuse.F32 ;  /* 0x0000009b62207249 */ /* 0x180fe40001200007 */
[-CC-:B------:R-:W-:Y:S02]  /*57d0*/  FFMA2 R34, R100.F32x2.HI_LO, R155.reuse.F32, R7.reuse.F32 ;  /* 0x0000009b64227249 */ /* 0x180fe40001200007 */
[-CC-:B------:R-:W-:Y:S01]  /*57e0*/  FFMA2 R96, R102.F32x2.HI_LO, R155.reuse.F32, R7.reuse.F32 ;  /* 0x0000009b66607249 */ /* 0x180fe20001200007 */
[----:B------:R-:W-:Y:S01]  /*57f0*/  MUFU.EX2 R26, R26 ;  /* 0x0000001a001a7308 */ /* 0x000fe20000000800 */
[-CC-:B------:R-:W-:Y:S02]  /*5800*/  FFMA2 R98, R104.F32x2.HI_LO, R155.reuse.F32, R7.reuse.F32 ;  /* 0x0000009b68627249 */ /* 0x180fe40001200007 */
[----:B------:R-:W-:-:S02]  /*5810*/  FFMA2 R100, R106.F32x2.HI_LO, R155.F32, R7.F32 ;  /* 0x0000009b6a647249 */ /* 0x000fc40001200007 */
[-CC-:B------:R-:W-:Y:S02]  /*5820*/  FFMA2 R102, R108.F32x2.HI_LO, R155.reuse.F32, R7.reuse.F32 ;  /* 0x0000009b6c667249 */ /* 0x180fe40001200007 */
[-CC-:B------:R-:W-:Y:S01]  /*5830*/  FFMA2 R104, R110.F32x2.HI_LO, R155.reuse.F32, R7.reuse.F32 ;  /* 0x0000009b6e687249 */ /* 0x180fe20001200007 */
[----:B------:R-:W1:Y:S01]  /*5840*/  MUFU.EX2 R27, R27 ;  /* 0x0000001b001b7308 */ /* 0x000e620000000800 */
[-CC-:B------:R-:W-:Y:S02]  /*5850*/  FFMA2 R106, R112.F32x2.HI_LO, R155.reuse.F32, R7.reuse.F32 ;  /* 0x0000009b706a7249 */ /* 0x180fe40001200007 */
[-CC-:B------:R-:W-:Y:S02]  /*5860*/  FFMA2 R108, R114.F32x2.HI_LO, R155.reuse.F32, R7.reuse.F32 ;  /* 0x0000009b726c7249 */ /* 0x180fe40001200007 */
[-CC-:B------:R-:W-:Y:S02]  /*5870*/  FFMA2 R112, R118.F32x2.HI_LO, R155.reuse.F32, R7.reuse.F32 ;  /* 0x0000009b76707249 */ /* 0x180fe40001200007 */
[--C-:B------:R-:W-:Y:S01]  /*5880*/  FFMA2 R118, R124.F32x2.HI_LO, R155.F32, R7.reuse.F32 ;  /* 0x0000009b7c767249 */ /* 0x100fe20001200007 */
[----:B------:R-:W-:Y:S01]  /*5890*/  MUFU.EX2 R32, R32 ;  /* 0x0000002000207308 */ /* 0x000fe20000000800 */
[----:B------:R-:W-:-:S02]  /*58a0*/  IMAD.MOV.U32 R125, RZ, RZ, R7 ;  /* 0x000000ffff7d7224 */ /* 0x000fc400078e0007 */
[-CC-:B------:R-:W-:Y:S02]  /*58b0*/  FFMA2 R110, R116.F32x2.HI_LO, R155.reuse.F32, R7.reuse.F32 ;  /* 0x0000009b746e7249 */ /* 0x180fe40001200007 */
[-C--:B------:R-:W-:Y:S02]  /*58c0*/  FFMA2 R114, R120.F32x2.HI_LO, R155.reuse.F32, R7.F32 ;  /* 0x0000009b78727249 */ /* 0x080fe40001200007 */
[-C--:B------:R-:W-:Y:S02]  /*58d0*/  FFMA2 R120, R126.F32x2.HI_LO, R155.reuse.F32, R125.F32 ;  /* 0x0000009b7e787249 */ /* 0x080fe4000120007d */
[----:B------:R-:W-:Y:S01]  /*58e0*/  IMAD.MOV.U32 R127, RZ, RZ, R6 ;  /* 0x000000ffff7f7224 */ /* 0x000fe200078e0006 */
[----:B------:R-:W3:Y:S01]  /*58f0*/  MUFU.EX2 R33, R33 ;  /* 0x0000002100217308 */ /* 0x000ee20000000800 */
[----:B-1----:R-:W-:Y:S01]  /*5900*/  F2FP.SATFINITE.E4M3.F32.PACK_AB_MERGE_C R4, R27, R26, RZ ;  /* 0x0000001a1b04723e */ /* 0x002fe200048070ff */
[-C--:B------:R-:W-:Y:S02]  /*5910*/  FFMA2 R116, R122.F32x2.HI_LO, R155.reuse.F32, R7.F32 ;  /* 0x0000009b7a747249 */ /* 0x080fe40001200007 */
[----:B------:R-:W-:-:S02]  /*5920*/  FFMA2 R64, R64.F32x2.HI_LO, R155.F32, R125.F32 ;  /* 0x0000009b40407249 */ /* 0x000fc4000120007d */
[-CC-:B------:R-:W-:Y:S02]  /*5930*/  FFMA2 R66, R66.F32x2.HI_LO, R155.reuse.F32, R125.reuse.F32 ;  /* 0x0000009b42427249 */ /* 0x180fe4000120007d */
[----:B------:R-:W-:Y:S01]  /*5940*/  MUFU.EX2 R34, R34 ;  /* 0x0000002200227308 */ /* 0x000fe20000000800 */
[-CC-:B------:R-:W-:Y:S02]  /*5950*/  FFMA2 R68, R68.F32x2.HI_LO, R155.reuse.F32, R125.reuse.F32 ;  /* 0x0000009b44447249 */ /* 0x180fe4000120007d */
[-CC-:B------:R-:W-:Y:S02]  /*5960*/  FFMA2 R70, R70.F32x2.HI_LO, R155.reuse.F32, R125.reuse.F32 ;  /* 0x0000009b46467249 */ /* 0x180fe4000120007d */
[-CC-:B------:R-:W-:Y:S02]  /*5970*/  FFMA2 R72, R72.F32x2.HI_LO, R155.reuse.F32, R125.reuse.F32 ;  /* 0x0000009b48487249 */ /* 0x180fe4000120007d */
[-CC-:B------:R-:W-:Y:S01]  /*5980*/  FFMA2 R74, R74.F32x2.HI_LO, R155.reuse.F32, R125.reuse.F32 ;  /* 0x0000009b4a4a7249 */ /* 0x180fe2000120007d */
[----:B------:R-:W1:Y:S01]  /*5990*/  MUFU.EX2 R35, R35 ;  /* 0x0000002300237308 */ /* 0x000e620000000800 */
[----:B---3--:R-:W-:Y:S01]  /*59a0*/  F2FP.SATFINITE.E4M3.F32.PACK_AB_MERGE_C R5, R33, R32, RZ ;  /* 0x000000202105723e */ /* 0x008fe200048070ff */
[----:B------:R-:W-:-:S02]  /*59b0*/  FFMA2 R76, R76.F32x2.HI_LO, R155.F32, R125.F32 ;  /* 0x0000009b4c4c7249 */ /* 0x000fc4000120007d */
[-C--:B------:R-:W-:Y:S01]  /*59c0*/  FFMA2 R78, R78.F32x2.HI_LO, R155.reuse.F32, R125.F32 ;  /* 0x0000009b4e4e7249 */ /* 0x080fe2000120007d */
[----:B------:R-:W-:Y:S01]  /*59d0*/  PRMT R4, R4, 0x5410, R5 ;  /* 0x0000541004047816 */ /* 0x000fe20000000005 */
[-CC-:B------:R-:W-:Y:S02]  /*59e0*/  FFMA2 R80, R80.F32x2.HI_LO, R155.reuse.F32, R125.reuse.F32 ;  /* 0x0000009b50507249 */ /* 0x180fe4000120007d */
[----:B------:R-:W-:Y:S01]  /*59f0*/  MUFU.EX2 R96, R96 ;  /* 0x0000006000607308 */ /* 0x000fe20000000800 */
[-CC-:B------:R-:W-:Y:S02]  /*5a00*/  FFMA2 R82, R82.F32x2.HI_LO, R155.reuse.F32, R125.reuse.F32 ;  /* 0x0000009b52527249 */ /* 0x180fe4000120007d */
[-CC-:B------:R-:W-:Y:S02]  /*5a10*/  FFMA2 R84, R84.F32x2.HI_LO, R155.reuse.F32, R125.reuse.F32 ;  /* 0x0000009b54547249 */ /* 0x180fe4000120007d */
[----:B------:R-:W-:-:S03]  /*5a20*/  FFMA2 R86, R86.F32x2.HI_LO, R155.F32, R125.F32 ;  /* 0x0000009b56567249 */ /* 0x000fc6000120007d */
[----:B------:R-:W3:Y:S01]  /*5a30*/  MUFU.EX2 R97, R97 ;  /* 0x0000006100617308 */ /* 0x000ee20000000800 */
[----:B-1----:R-:W-:-:S07]  /*5a40*/  F2FP.SATFINITE.E4M3.F32.PACK_AB_MERGE_C R5, R35, R34, RZ ;  /* 0x000000222305723e */ /* 0x002fce00048070ff */
[----:B------:R-:W-:Y:S08]  /*5a50*/  MUFU.EX2 R98, R98 ;  /* 0x0000006200627308 */ /* 0x000ff00000000800 */
[----:B------:R-:W1:Y:S01]  /*5a60*/  MUFU.EX2 R99, R99 ;  /* 0x0000006300637308 */ /* 0x000e620000000800 */
[----:B---3--:R-:W-:-:S04]  /*5a70*/  F2FP.SATFINITE.E4M3.F32.PACK_AB_MERGE_C R6, R97, R96, RZ ;  /* 0x000000606106723e */ /* 0x008fc800048070ff */
[----:B------:R-:W-:-:S03]  /*5a80*/  PRMT R5, R5, 0x5410, R6 ;  /* 0x0000541005057816 */ /* 0x000fc60000000006 */
[----:B------:R-:W-:Y:S08]  /*5a90*/  MUFU.EX2 R100, R100 ;  /* 0x0000006400647308 */ /* 0x000ff00000000800 */
[----:B------:R-:W3:Y:S01]  /*5aa0*/  MUFU.EX2 R101, R101 ;  /* 0x0000006500657308 */ /* 0x000ee20000000800 */
[----:B-1----:R-:W-:Y:S01]  /*5ab0*/  F2FP.SATFINITE.E4M3.F32.PACK_AB_MERGE_C R6, R99, R98, RZ ;  /* 0x000000626306723e */ /* 0x002fe200048070ff */
[----:B------:R-:W-:-:S06]  /*5ac0*/  FADD2 R26, R26.F32x2.HI_LO, R98.F32x2.HI_LO ;  /* 0x000000621a1a724b */ /* 0x000fcc0000000000 */
[----:B------:R-:W-:Y:S08]  /*5ad0*/  MUFU.EX2 R102, R102 ;  /* 0x0000006600667308 */ /* 0x000ff00000000800 */
[----:B------:R-:W1:Y:S01]  /*5ae0*/  MUFU.EX2 R103, R103 ;  /* 0x0000006700677308 */ /* 0x000e620000000800 */
[----:B---3--:R-:W-:Y:S01]  /*5af0*/  F2FP.SATFINITE.E4M3.F32.PACK_AB_MERGE_C R7, R101, R100, RZ ;  /* 0x000000646507723e */ /* 0x008fe200048070ff */
[----:B------:R-:W-:-:S03]  /*5b00*/  FADD2 R32, R32.F32x2.HI_LO, R100.F32x2.HI_LO ;  /* 0x000000642020724b */ /* 0x000fc60000000000 */
        /* <DEDUP_REMOVED lines=33> */
[----:B------:R-:W-:Y:S01]  /*5d20*/  MUFU.EX2 R120, R120 ;  /* 0x0000007800787308 */ /* 0x000fe20000000800 */
[----:B---3--:R-:W-:Y:S01]  /*5d30*/  F2FP.SATFINITE.E4M3.F32.PACK_AB_MERGE_C R11, R117, R116, RZ ;  /* 0x00000074750b723e */ /* 0x008fe200048070ff */
[----:B------:R-:W-:-:S03]  /*5d40*/  FADD2 R32, R32.F32x2.HI_LO, R116.F32x2.HI_LO ;  /* 0x000000742020724b */ /* 0x000fc60000000000 */
[----:B------:R-:W-:-:S03]  /*5d50*/  PRMT R10, R10, 0x5410, R11 ;  /* 0x000054100a0a7816 */ /* 0x000fc6000000000b */
[----:B------:R-:W1:Y:S08]  /*5d60*/  MUFU.EX2 R121, R121 ;  /* 0x0000007900797308 */ /* 0x000e700000000800 */
[----:B------:R-:W3:Y:S08]  /*5d70*/  MUFU.EX2 R119, R119 ;  /* 0x0000007700777308 */ /* 0x000ef00000000800 */
[----:B------:R-:W-:Y:S01]  /*5d80*/  MUFU.EX2 R64, R64 ;  /* 0x0000004000407308 */ /* 0x000fe20000000800 */
[----:B-1----:R-:W-:Y:S01]  /*5d90*/  F2FP.SATFINITE.E4M3.F32.PACK_AB_MERGE_C R122, R121, R120, RZ ;  /* 0x00000078797a723e */ /* 0x002fe200048070ff */
[----:B------:R-:W-:-:S06]  /*5da0*/  FADD2 R96, R96.F32x2.HI_LO, R120.F32x2.HI_LO ;  /* 0x000000786060724b */ /* 0x000fcc0000000000 */
[----:B------:R-:W-:Y:S01]  /*5db0*/  MUFU.EX2 R65, R65 ;  /* 0x0000004100417308 */ /* 0x000fe20000000800 */
[----:B---3--:R-:W-:Y:S01]  /*5dc0*/  F2FP.SATFINITE.E4M3.F32.PACK_AB_MERGE_C R11, R119, R118, RZ ;  /* 0x00000076770b723e */ /* 0x008fe200048070ff */
[----:B------:R-:W-:-:S03]  /*5dd0*/  FADD2 R34, R34.F32x2.HI_LO, R118.F32x2.HI_LO ;  /* 0x000000762222724b */ /* 0x000fc60000000000 */
[----:B------:R-:W-:Y:S01]  /*5de0*/  PRMT R11, R11, 0x5410, R122 ;  /* 0x000054100b0b7816 */ /* 0x000fe2000000007a */
[-CC-:B------:R-:W-:Y:S02]  /*5df0*/  FFMA2 R122, R130.F32x2.HI_LO, R155.reuse.F32, R125.reuse.F32 ;  /* 0x0000009b827a7249 */ /* 0x180fe4000120007d */
[----:B------:R-:W-:Y:S01]  /*5e00*/  IMAD.MOV.U32 R131, RZ, RZ, R125 ;  /* 0x000000ffff837224 */ /* 0x000fe200078e007d */
[----:B------:R-:W-:Y:S01]  /*5e10*/  MUFU.EX2 R66, R66 ;  /* 0x0000004200427308 */ /* 0x000fe20000000800 */
[----:B------:R1:W-:Y:S02]  /*5e20*/  STTM.x8 tmem[UR4], R4 ;  /* 0x00000004000079ed */ /* 0x0003e400081c0004 */
[-C--:B------:R-:W-:Y:S02]  /*5e30*/  FFMA2 R124, R128.F32x2.HI_LO, R155.reuse.F32, R131.F32 ;  /* 0x0000009b807c7249 */ /* 0x080fe40001200083 */
[----:B------:R-:W-:Y:S02]  /*5e40*/  IMAD.MOV.U32 R129, RZ, RZ, R143 ;  /* 0x000000ffff817224 */ /* 0x000fe400078e008f */
[-CC-:B------:R-:W-:Y:S01]  /*5e50*/  FFMA2 R92, R92.F32x2.HI_LO, R155.reuse.F32, R131.reuse.F32 ;  /* 0x0000009b5c5c7249 */ /* 0x180fe20001200083 */
[----:B------:R-:W-:Y:S01]  /*5e60*/  LOP3.LUT R143, R138, 0x48, RZ, 0xfc, !PT ;  /* 0x000000488a8f7812 */ /* 0x000fe200078efcff */
[-CC-:B------:R-:W-:Y:S01]  /*5e70*/  FFMA2 R94, R94.F32x2.HI_LO, R155.reuse.F32, R131.reuse.F32 ;  /* 0x0000009b5e5e7249 */ /* 0x180fe20001200083 */
[----:B------:R-:W1:Y:S01]  /*5e80*/  MUFU.EX2 R67, R67 ;  /* 0x0000004300437308 */ /* 0x000e620000000800 */
[-CC-:B------:R-:W-:Y:S01]  /*5e90*/  FFMA2 R90, R90.F32x2.HI_LO, R155.reuse.F32, R131.reuse.F32 ;  /* 0x0000009b5a5a7249 */ /* 0x180fe20001200083 */
[----:B------:R-:W-:Y:S01]  /*5ea0*/  R2UR UR4, R143 ;  /* 0x000000008f0472ca */ /* 0x000fe200000e0000 */
[----:B------:R-:W-:-:S02]  /*5eb0*/  FFMA2 R88, R88.F32x2.HI_LO, R155.F32, R131.F32 ;  /* 0x0000009b58587249 */ /* 0x000fc40001200083 */
[----:B------:R-:W-:Y:S02]  /*5ec0*/  IMAD.MOV.U32 R128, RZ, RZ, R127 ;  /* 0x000000ffff807224 */ /* 0x000fe400078e007f */
[-CC-:B------:R-:W-:Y:S02]  /*5ed0*/  FFMA2 R36, R36.F32x2.HI_LO, R155.reuse.F32, R131.reuse.F32 ;  /* 0x0000009b24247249 */ /* 0x180fe40001200083 */
[-CC-:B------:R-:W-:Y:S01]  /*5ee0*/  FFMA2 R38, R38.F32x2.HI_LO, R155.reuse.F32, R131.reuse.F32 ;  /* 0x0000009b26267249 */ /* 0x180fe20001200083 */
[----:B------:R-:W-:Y:S01]  /*5ef0*/  MUFU.EX2 R68, R68 ;  /* 0x0000004400447308 */ /* 0x000fe20000000800 */
[-CC-:B------:R-:W-:Y:S02]  /*5f00*/  FFMA2 R40, R40.F32x2.HI_LO, R155.reuse.F32, R131.reuse.F32 ;  /* 0x0000009b28287249 */ /* 0x180fe40001200083 */
[-CC-:B------:R-:W-:Y:S02]  /*5f10*/  FFMA2 R42, R42.F32x2.HI_LO, R155.reuse.F32, R131.reuse.F32 ;  /* 0x0000009b2a2a7249 */ /* 0x180fe40001200083 */
[----:B------:R-:W-:-:S02]  /*5f20*/  FFMA2 R44, R44.F32x2.HI_LO, R155.F32, R131.F32 ;  /* 0x0000009b2c2c7249 */ /* 0x000fc40001200083 */
[-CC-:B------:R-:W-:Y:S01]  /*5f30*/  FFMA2 R46, R46.F32x2.HI_LO, R155.reuse.F32, R131.reuse.F32 ;  /* 0x0000009b2e2e7249 */ /* 0x180fe20001200083 */
[----:B------:R-:W3:Y:S01]  /*5f40*/  MUFU.EX2 R69, R69 ;  /* 0x0000004500457308 */ /* 0x000ee20000000800 */
[-CC-:B------:R-:W-:Y:S02]  /*5f50*/  FFMA2 R48, R48.F32x2.HI_LO, R155.reuse.F32, R131.reuse.F32 ;  /* 0x0000009b30307249 */ /* 0x180fe40001200083 */
[-CC-:B------:R-:W-:Y:S02]  /*5f60*/  FFMA2 R50, R50.F32x2.HI_LO, R155.reuse.F32, R131.reuse.F32 ;  /* 0x0000009b32327249 */ /* 0x180fe40001200083 */
[-CC-:B------:R-:W-:Y:S02]  /*5f70*/  FFMA2 R52, R52.F32x2.HI_LO, R155.reuse.F32, R131.reuse.F32 ;  /* 0x0000009b34347249 */ /* 0x180fe40001200083 */
[-CC-:B------:R-:W-:Y:S01]  /*5f80*/  FFMA2 R54, R54.F32x2.HI_LO, R155.reuse.F32, R131.reuse.F32 ;  /* 0x0000009b36367249 */ /* 0x180fe20001200083 */
[----:B------:R-:W-:Y:S01]  /*5f90*/  MUFU.EX2 R70, R70 ;  /* 0x0000004600467308 */ /* 0x000fe20000000800 */
[----:B------:R-:W-:-:S02]  /*5fa0*/  FFMA2 R56, R56.F32x2.HI_LO, R155.F32, R131.F32 ;  /* 0x0000009b38387249 */ /* 0x000fc40001200083 */
[-CC-:B------:R-:W-:Y:S02]  /*5fb0*/  FFMA2 R58, R58.F32x2.HI_LO, R155.reuse.F32, R131.reuse.F32 ;  /* 0x0000009b3a3a7249 */ /* 0x180fe40001200083 */
[-CC-:B------:R-:W-:Y:S01]  /*5fc0*/  FFMA2 R60, R60.F32x2.HI_LO, R155.reuse.F32, R131.reuse.F32 ;  /* 0x0000009b3c3c7249 */ /* 0x180fe20001200083 */
[----:B-1----:R-:W-:Y:S01]  /*5fd0*/  F2FP.SATFINITE.E4M3.F32.PACK_AB_MERGE_C R5, R67, R66, RZ ;  /* 0x000000424305723e */ /* 0x002fe200048070ff */
[-CC-:B------:R-:W-:Y:S01]  /*5fe0*/  FFMA2 R62, R62.F32x2.HI_LO, R155.reuse.F32, R131.reuse.F32 ;  /* 0x0000009b3e3e7249 */ /* 0x180fe20001200083 */
[----:B------:R-:W1:Y:S01]  /*5ff0*/  MUFU.EX2 R71, R71 ;  /* 0x0000004700477308 */ /* 0x000e620000000800 */
[----:B------:R-:W-:Y:S01]  /*6000*/  F2FP.SATFINITE.E4M3.F32.PACK_AB_MERGE_C R4, R65, R64, RZ ;  /* 0x000000404104723e */ /* 0x000fe200048070ff */
[-CC-:B------:R-:W-:Y:S02]  /*6010*/  FFMA2 R144, R144.F32x2.HI_LO, R155.reuse.F32, R131.reuse.F32 ;  /* 0x0000009b90907249 */ /* 0x180fe40001200083 */
[-C--:B------:R-:W-:Y:S01]  /*6020*/  FFMA2 R146, R146.F32x2.HI_LO, R155.reuse.F32, R131.F32 ;  /* 0x0000009b92927249 */ /* 0x080fe20001200083 */
[----:B------:R-:W-:Y:S01]  /*6030*/  PRMT R4, R4, 0x5410, R5 ;  /* 0x0000541004047816 */ /* 0x000fe20000000005 */
[-CC-:B------:R-:W-:Y:S01]  /*6040*/  FFMA2 R148, R148.F32x2.HI_LO, R155.reuse.F32, R131.reuse.F32 ;  /* 0x0000009b94947249 */ /* 0x180fe20001200083 */
[----:B---3--:R-:W-:Y:S01]  /*6050*/  F2FP.SATFINITE.E4M3.F32.PACK_AB_MERGE_C R5, R69, R68, RZ ;  /* 0x000000444505723e */ /* 0x008fe200048070ff */
[----:B------:R-:W-:Y:S01]  /*6060*/  MUFU.EX2 R72, R72 ;  /* 0x0000004800487308 */ /* 0x000fe20000000800 */
[----:B------:R-:W-:-:S02]  /*6070*/  FFMA2 R150, R150.F32x2.HI_LO, R155.F32, R131.F32 ;  /* 0x0000009b96967249 */ /* 0x000fc40001200083 */
[-CC-:B------:R-:W-:Y:S02]  /*6080*/  FFMA2 R12, R12.F32x2.HI_LO, R155.reuse.F32, R131.reuse.F32 ;  /* 0x0000009b0c0c7249 */ /* 0x180fe40001200083 */
[-CC-:B------:R-:W-:Y:S02]  /*6090*/  FFMA2 R14, R14.F32x2.HI_LO, R155.reuse.F32, R131.reuse.F32 ;  /* 0x0000009b0e0e7249 */ /* 0x180fe40001200083 */
[-CC-:B------:R-:W-:Y:S01]  /*60a0*/  FFMA2 R16, R16.F32x2.HI_LO, R155.reuse.F32, R131.reuse.F32 ;  /* 0x0000009b10107249 */ /* 0x180fe20001200083 */
[----:B------:R-:W3:Y:S01]  /*60b0*/  MUFU.EX2 R73, R73 ;  /* 0x0000004900497308 */ /* 0x000ee20000000800 */
[----:B-1----:R-:W-:Y:S01]  /*60c0*/  F2FP.SATFINITE.E4M3.F32.PACK_AB_MERGE_C R6, R71, R70, RZ ;  /* 0x000000464706723e */ /* 0x002fe200048070ff */
[-CC-:B------:R-:W-:Y:S02]  /*60d0*/  FFMA2 R18, R18.F32x2.HI_LO, R155.reuse.F32, R131.reuse.F32 ;  /* 0x0000009b12127249 */ /* 0x180fe40001200083 */
[-CC-:B------:R-:W-:Y:S01]  /*60e0*/  FFMA2 R20, R20.F32x2.HI_LO, R155.reuse.F32, R131.reuse.F32 ;  /* 0x0000009b14147249 */ /* 0x180fe20001200083 */
[----:B------:R-:W-:Y:S01]  /*60f0*/  PRMT R5, R5, 0x5410, R6 ;  /* 0x0000541005057816 */ /* 0x000fe20000000006 */
[----:B------:R-:W-:-:S02]  /*6100*/  FFMA2 R22, R22.F32x2.HI_LO, R155.F32, R131.F32 ;  /* 0x0000009b16167249 */ /* 0x000fc40001200083 */
        /* <DEDUP_REMOVED lines=8> */
[----:B------:R-:W-:Y:S02]  /*6190*/  FADD2 R26, R26.F32x2.HI_LO, R64.F32x2.HI_LO ;  /* 0x000000401a1a724b */ /* 0x000fe40000000000 */
[----:B------:R-:W-:Y:S02]  /*61a0*/  FADD2 R32, R32.F32x2.HI_LO, R66.F32x2.HI_LO ;  /* 0x000000422020724b */ /* 0x000fe40000000000 */
[----:B------:R-:W-:Y:S01]  /*61b0*/  MUFU.EX2 R76, R76 ;  /* 0x0000004c004c7308 */ /* 0x000fe20000000800 */
[----:B------:R-:W-:Y:S02]  /*61c0*/  FADD2 R34, R34.F32x2.HI_LO, R68.F32x2.HI_LO ;  /* 0x000000442222724b */ /* 0x000fe40000000000 */
[----:B------:R-:W-:Y:S02]  /*61d0*/  FADD2 R96, R96.F32x2.HI_LO, R70.F32x2.HI_LO ;  /* 0x000000466060724b */ /* 0x000fe40000000000 */
[----:B------:R-:W-:-:S03]  /*61e0*/  FADD2 R26, R26.F32x2.HI_LO, R72.F32x2.HI_LO ;  /* 0x000000481a1a724b */ /* 0x000fc60000000000 */
[----:B------:R-:W3:Y:S01]  /*61f0*/  MUFU.EX2 R77, R77 ;  /* 0x0000004d004d7308 */ /* 0x000ee20000000800 */
[----:B-1----:R-:W-:Y:S01]  /*6200*/  F2FP.SATFINITE.E4M3.F32.PACK_AB_MERGE_C R7, R75, R74, RZ ;  /* 0x0000004a4b07723e */ /* 0x002fe200048070ff */
[----:B------:R-:W-:-:S03]  /*6210*/  FADD2 R32, R32.F32x2.HI_LO, R74.F32x2.HI_LO ;  /* 0x0000004a2020724b */ /* 0x000fc60000000000 */
[----:B------:R-:W-:-:S03]  /*6220*/  PRMT R6, R6, 0x5410, R7 ;  /* 0x0000541006067816 */ /* 0x000fc60000000007 */
[----:B------:R-:W-:Y:S08]  /*6230*/  MUFU.EX2 R78, R78 ;  /* 0x0000004e004e7308 */ /* 0x000ff00000000800 */
[----:B------:R-:W1:Y:S01]  /*6240*/  MUFU.EX2 R79, R79 ;  /* 0x0000004f004f7308 */ /* 0x000e620000000800 */
[----:B---3--:R-:W-:Y:S01]  /*6250*/  F2FP.SATFINITE.E4M3.F32.PACK_AB_MERGE_C R7, R77, R76, RZ ;  /* 0x0000004c4d07723e */ /* 0x008fe200048070ff */
[----:B------:R-:W-:-:S06]  /*6260*/  FADD2 R34, R34.F32x2.HI_LO, R76.F32x2.HI_LO ;  /* 0x0000004c2222724b */ /* 0x000fcc0000000000 */
[----:B------:R-:W-:Y:S08]  /*6270*/  MUFU.EX2 R80, R80 ;  /* 0x0000005000507308 */ /* 0x000ff00000000800 */
        /* <DEDUP_REMOVED lines=39> */
[----:B------:R-:W-:Y:S01]  /*64f0*/  PRMT R11, R11, 0x5410, R126 ;  /* 0x000054100b0b7816 */ /* 0x000fe2000000007e */
[----:B------:R-:W-:Y:S01]  /*6500*/  FFMA2 R126, R152.F32x2.HI_LO, R155.F32, R131.F32 ;  /* 0x0000009b987e7249 */ /* 0x000fe20001200083 */
[C---:B------:R-:W-:Y:S01]  /*6510*/  LOP3.LUT R152, R138.reuse, 0x50, RZ, 0xfc, !PT ;  /* 0x000000508a987812 */ /* 0x040fe200078efcff */
[----:B------:R-:W-:Y:S01]  /*6520*/  MUFU.EX2 R88, R88 ;  /* 0x0000005800587308 */ /* 0x000fe20000000800 */
[----:B------:R1:W-:Y:S01]  /*6530*/  STTM.x8 tmem[UR4], R4 ;  /* 0x00000004000079ed */ /* 0x0003e200081c0004 */
[----:B------:R-:W-:Y:S02]  /*6540*/  LOP3.LUT R153, R138, 0x58, RZ, 0xfc, !PT ;  /* 0x000000588a997812 */ /* 0x000fe400078efcff */
[----:B------:R-:W-:-:S04]  /*6550*/  R2UR UR4, R152 ;  /* 0x00000000980472ca */ /* 0x000fc800000e0000 */
[----:B------:R-:W4:Y:S01]  /*6560*/  MUFU.EX2 R89, R89 ;  /* 0x0000005900597308 */ /* 0x000f220000000800 */
[----:B---3--:R-:W-:-:S07]  /*6570*/  FADD2 R26, R26.F32x2.HI_LO, R90.F32x2.HI_LO ;  /* 0x0000005a1a1a724b */ /* 0x008fce0000000000 */
[----:B------:R-:W-:Y:S08]  /*6580*/  MUFU.EX2 R36, R36 ;  /* 0x0000002400247308 */ /* 0x000ff00000000800 */
[----:B------:R-:W3:Y:S01]  /*6590*/  MUFU.EX2 R37, R37 ;  /* 0x0000002500257308 */ /* 0x000ee20000000800 */
[----:B----4-:R-:W-:-:S07]  /*65a0*/  FADD2 R32, R32.F32x2.HI_LO, R88.F32x2.HI_LO ;  /* 0x000000582020724b */ /* 0x010fce0000000000 */
[----:B------:R-:W-:Y:S01]  /*65b0*/  MUFU.EX2 R38, R38 ;  /* 0x0000002600267308 */ /* 0x000fe20000000800 */
[----:B-1----:R-:W-:-:S07]  /*65c0*/  F2FP.SATFINITE.E4M3.F32.PACK_AB_MERGE_C R5, R89, R88, RZ ;  /* 0x000000585905723e */ /* 0x002fce00048070ff */
[----:B------:R-:W1:Y:S01]  /*65d0*/  MUFU.EX2 R39, R39 ;  /* 0x0000002700277308 */ /* 0x000e620000000800 */
[----:B------:R-:W-:Y:S01]  /*65e0*/  F2FP.SATFINITE.E4M3.F32.PACK_AB_MERGE_C R4, R91, R90, RZ ;  /* 0x0000005a5b04723e */ /* 0x000fe200048070ff */
[----:B---3--:R-:W-:-:S03]  /*65f0*/  FADD2 R34, R34.F32x2.HI_LO, R36.F32x2.HI_LO ;  /* 0x000000242222724b */ /* 0x008fc60000000000 */
[----:B------:R-:W-:Y:S02]  /*6600*/  PRMT R4, R4, 0x5410, R5 ;  /* 0x0000541004047816 */ /* 0x000fe40000000005 */
[----:B------:R-:W-:Y:S01]  /*6610*/  F2FP.SATFINITE.E4M3.F32.PACK_AB_MERGE_C R5, R37, R36, RZ ;  /* 0x000000242505723e */ /* 0x000fe200048070ff */
        /* <DEDUP_REMOVED lines=59> */
[----:B------:R-:W-:Y:S01]  /*69d0*/  MUFU.EX2 R146, R146 ;  /* 0x0000009200927308 */ /* 0x000fe20000000800 */
[----:B------:R1:W-:Y:S01]  /*69e0*/  STTM.x8 tmem[UR4], R4 ;  /* 0x00000004000079ed */ /* 0x0003e200081c0004 */
[----:B------:R-:W-:Y:S01]  /*69f0*/  R2UR UR4, R153 ;  /* 0x00000000990472ca */ /* 0x000fe200000e0000 */
[----:B------:R-:W4:Y:S05]  /*6a00*/  FENCE.VIEW.ASYNC.T ;  /* 0x00000000000073c6 */ /* 0x000f2a0000000200 */
[----:B------:R-:W5:Y:S01]  /*6a10*/  MUFU.EX2 R147, R147 ;  /* 0x0000009300937308 */ /* 0x000f620000000800 */
[----:B---3--:R-:W-:-:S07]  /*6a20*/  FADD2 R26, R26.F32x2.HI_LO, R144.F32x2.HI_LO ;  /* 0x000000901a1a724b */ /* 0x008fce0000000000 */
[----:B------:R-:W-:Y:S08]  /*6a30*/  MUFU.EX2 R148, R148 ;  /* 0x0000009400947308 */ /* 0x000ff00000000800 */
[----:B------:R-:W3:Y:S01]  /*6a40*/  MUFU.EX2 R149, R149 ;  /* 0x0000009500957308 */ /* 0x000ee20000000800 */
[----:B-----5:R-:W-:-:S07]  /*6a50*/  FADD2 R32, R32.F32x2.HI_LO, R146.F32x2.HI_LO ;  /* 0x000000922020724b */ /* 0x020fce0000000000 */
        /* <DEDUP_REMOVED lines=57> */
[----:B------:R-:W-:Y:S02]  /*6df0*/  FADD2 R26, R26.F32x2.HI_LO, R32.F32x2.HI_LO ;  /* 0x000000201a1a724b */ /* 0x000fe40000000000 */
[----:B------:R-:W-:Y:S08]  /*6e00*/  MUFU.EX2 R156, R156 ;  /* 0x0000009c009c7308 */ /* 0x000ff00000000800 */
[----:B------:R-:W1:Y:S01]  /*6e10*/  MUFU.EX2 R157, R157 ;  /* 0x0000009d009d7308 */ /* 0x000e620000000800 */
[----:B---3--:R-:W-:Y:S01]  /*6e20*/  F2FP.SATFINITE.E4M3.F32.PACK_AB_MERGE_C R11, R129, R128, RZ ;  /* 0x00000080810b723e */ /* 0x008fe200048070ff */
[----:B------:R-:W-:Y:S01]  /*6e30*/  FADD2 R34, R34.F32x2.HI_LO, R128.F32x2.HI_LO ;  /* 0x000000802222724b */ /* 0x000fe20000000000 */
[----:B-1----:R-:W-:Y:S01]  /*6e40*/  F2FP.SATFINITE.E4M3.F32.PACK_AB_MERGE_C R130, R157, R156, RZ ;  /* 0x0000009c9d82723e */ /* 0x002fe200048070ff */
[----:B------:R-:W-:-:S03]  /*6e50*/  FADD2 R96, R96.F32x2.HI_LO, R156.F32x2.HI_LO ;  /* 0x0000009c6060724b */ /* 0x000fc60000000000 */
[----:B------:R-:W-:Y:S01]  /*6e60*/  PRMT R11, R11, 0x5410, R130 ;  /* 0x000054100b0b7816 */ /* 0x000fe20000000082 */
[----:B------:R-:W-:Y:S02]  /*6e70*/  IMAD.MOV.U32 R130, RZ, RZ, 0x1 ;  /* 0x00000001ff827424 */ /* 0x000fe400078e00ff */
[----:B------:R-:W-:Y:S02]  /*6e80*/  FADD2 R34, R34.F32x2.HI_LO, R96.F32x2.HI_LO ;  /* 0x000000602222724b */ /* 0x000fe40000000000 */
[----:B----4-:R2:W-:Y:S01]  /*6e90*/  SYNCS.ARRIVE.TRANS64.RED.ART0 RZ, [UR9], R130 ;  /* 0x00000082ffff79a7 */ /* 0x0105e20008500409 */
[----:B------:R1:W-:Y:S01]  /*6ea0*/  STTM.x8 tmem[UR4], R4 ;  /* 0x00000004000079ed */ /* 0x0003e200081c0004 */
[----:B------:R-:W3:Y:S02]  /*6eb0*/  FENCE.VIEW.ASYNC.T ;  /* 0x00000000000073c6 */ /* 0x000ee40000000200 */
[----:B---3--:R-:W-:Y:S01]  /*6ec0*/  NOP ;  /* 0x0000000000007918 */ /* 0x008fe20000000000 */
[----:B------:R2:W-:Y:S01]  /*6ed0*/  @P0 SYNCS.ARRIVE.TRANS64.RED.ART0 RZ, [UR8], R130 ;  /* 0x00000082ffff09a7 */ /* 0x0005e20008500408 */
[----:B------:R-:W-:Y:S01]  /*6ee0*/  FADD2 R26, R26.F32x2.HI_LO, R34.F32x2.HI_LO ;  /* 0x000000221a1a724b */ /* 0x000fe20000000000 */
[----:B-1----:R-:W-:-:S05]  /*6ef0*/  LOP3.LUT R4, R140, 0x1, RZ, 0x3c, !PT ;  /* 0x000000018c047812 */ /* 0x002fca00078e3cff */
[----:B------:R-:W-:-:S04]  /*6f00*/  IMAD.U32 R4, R4, -0x80000000, RZ ;  /* 0x8000000004047824 */ /* 0x000fc800078e00ff */
[----:B------:R-:W1:Y:S02]  /*6f10*/  SYNCS.PHASECHK.TRANS64.TRYWAIT P0, [UR5+0x1c8], R4 ;  /* 0x0001c804ff0075a7 */ /* 0x000e640008001105 */
[----:B-12---:R-:W-:Y:S05]  /*6f20*/  @!P0 BRA `(.L_x_68) ;  /* 0x0000004c00d48947 */ /* 0x006fea0003800000 */
.L_x_136:
[----:B------:R-:W-:Y:S01]  /*6f30*/  FADD R155, R26, R27 ;  /* 0x0000001b1a9b7221 */ /* 0x000fe20000000000 */
[----:B------:R-:W-:Y:S01]  /*6f40*/  LOP3.LUT R139, R139, 0x1, RZ, 0x3c, !PT ;  /* 0x000000018b8b7812 */ /* 0x000fe200078e3cff */
[----:B------:R-:W-:Y:S06]  /*6f50*/  BRA.U !UP0, `(.L_x_69) ;  /* 0x0000002108f47547 */ /* 0x000fec000b800000 */
[----:B------:R-:W-:Y:S01]  /*6f60*/  MOV R157, R154 ;  /* 0x0000009a009d7202 */ /* 0x000fe20000000f00 */
[----:B------:R-:W-:Y:S01]  /*6f70*/  UMOV UR6, URZ ;  /* 0x000000ff00067c82 */ /* 0x000fe20008000000 */
.L_x_72:
[----:B------:R-:W-:Y:S02]  /*6f80*/  SHF.L.U32 R6, R139, 0x1f, RZ ;  /* 0x0000001f8b067819 */ /* 0x000fe400000006ff */
[----:B------:R-:W-:Y:S02]  /*6f90*/  R2UR UR4, R138 ;  /* 0x000000008a0472ca */ /* 0x000fe400000e0000 */
[----:B------:R-:W2:Y:S02]  /*6fa0*/  SYNCS.PHASECHK.TRANS64.TRYWAIT P0, [UR5+0x190], R6 ;  /* 0x00019006ff0075a7 */ /* 0x000ea40008001105 */
[----:B-12---:R-:W-:Y:S11]  /*6fb0*/  @!P0 BRA `(.L_x_70) ;  /* 0x0000004c00d08947 */ /* 0x006ff60003800000 */
.L_x_138:
[----:B------:R-:W2:Y:S01]  /*6fc0*/  LDTM.x32 R100, tmem[UR4] ;  /* 0x00000004006479ee */ /* 0x000ea200082c0000 */
[----:B------:R-:W-:Y:S01]  /*6fd0*/  R2UR UR4, R137 ;  /* 0x00000000890472ca */ /* 0x000fe200000e0000 */
[----:B------:R-:W3:-:S12]  /*6fe0*/  LDC R0, c[0x0][0x600] ;  /* 0x00018000ff007b82 */ /* 0x000ed80000000800 */
[----:B------:R-:W4:Y:S01]  /*6ff0*/  LDTM.x32 R68, tmem[UR4] ;  /* 0x00000004004479ee */ /* 0x000f2200082c0000 */
[----:B------:R-:W-:Y:S02]  /*7000*/  R2UR UR4, R141 ;  /* 0x000000008d0472ca */ /* 0x000fe400000e0000 */
[----:B--2---:R-:W-:Y:S02]  /*7010*/  FMNMX3 R144, R157, R100, R101, !PT ;  /* 0x000000649d907276 */ /* 0x004fe40007800065 */
[----:B------:R-:W-:Y:S02]  /*7020*/  FMNMX R154, R102, R103, !PT ;  /* 0x00000067669a7209 */ /* 0x000fe40007800000 */
[----:B------:R-:W-:-:S07]  /*7030*/  FMNMX3 R144, R144, R108, R109, !PT ;  /* 0x0000006c90907276 */ /* 0x000fce000780006d */
[----:B------:R-:W2:Y:S01]  /*7040*/  LDTM.x32 R36, tmem[UR4] ;  /* 0x00000004002479ee */ /* 0x000ea200082c0000 */
[----:B------:R-:W-:Y:S02]  /*7050*/  FMNMX3 R154, R154, R110, R111, !PT ;  /* 0x0000006e9a9a7276 */ /* 0x000fe4000780006f */
[----:B------:R-:W-:Y:S02]  /*7060*/  FMNMX3 R144, R144, R116, R117, !PT ;  /* 0x0000007490907276 */ /* 0x000fe40007800075 */
[----:B------:R-:W-:Y:S02]  /*7070*/  FMNMX3 R154, R154, R118, R119, !PT ;  /* 0x000000769a9a7276 */ /* 0x000fe40007800077 */
[----:B------:R-:W-:Y:S02]  /*7080*/  R2UR UR4, R142 ;  /* 0x000000008e0472ca */ /* 0x000fe400000e0000 */
[----:B------:R-:W-:Y:S02]  /*7090*/  FMNMX3 R144, R144, R124, R125, !PT ;  /* 0x0000007c90907276 */ /* 0x000fe4000780007d */
[----:B------:R-:W-:-:S02]  /*70a0*/  FMNMX3 R154, R154, R126, R127, !PT ;  /* 0x0000007e9a9a7276 */ /* 0x000fc4000780007f */
[----:B----4-:R-:W-:Y:S02]  /*70b0*/  FMNMX3 R144, R144, R68, R69, !PT ;  /* 0x0000004490907276 */ /* 0x010fe40007800045 */
[----:B------:R-:W-:Y:S02]  /*70c0*/  FMNMX3 R154, R154, R70, R71, !PT ;  /* 0x000000469a9a7276 */ /* 0x000fe40007800047 */
[----:B------:R-:W-:Y:S02]  /*70d0*/  FMNMX3 R144, R144, R76, R77, !PT ;  /* 0x0000004c90907276 */ /* 0x000fe4000780004d */
[----:B------:R-:W-:Y:S01]  /*70e0*/  FMNMX3 R154, R154, R78, R79, !PT ;  /* 0x0000004e9a9a7276 */ /* 0x000fe2000780004f */
[----:B-1----:R-:W1:Y:S01]  /*70f0*/  LDTM.x32 R4, tmem[UR4] ;  /* 0x00000004000479ee */ /* 0x002e6200082c0000 */
[----:B------:R-:W-:Y:S02]  /*7100*/  FMNMX3 R144, R144, R84, R85, !PT ;  /* 0x0000005490907276 */ /* 0x000fe40007800055 */
[----:B------:R-:W-:-:S02]  /*7110*/  FMNMX3 R154, R154, R86, R87, !PT ;  /* 0x000000569a9a7276 */ /* 0x000fc40007800057 */
[----:B------:R-:W-:Y:S02]  /*7120*/  FMNMX3 R144, R144, R92, R93, !PT ;  /* 0x0000005c90907276 */ /* 0x000fe4000780005d */
[----:B------:R-:W-:Y:S02]  /*7130*/  FMNMX3 R154, R154, R94, R95, !PT ;  /* 0x0000005e9a9a7276 */ /* 0x000fe4000780005f */
[----:B--2---:R-:W-:Y:S02]  /*7140*/  FMNMX3 R144, R144, R36, R37, !PT ;  /* 0x0000002490907276 */ /* 0x004fe40007800025 */
[----:B------:R-:W-:Y:S02]  /*7150*/  FMNMX3 R154, R154, R38, R39, !PT ;  /* 0x000000269a9a7276 */ /* 0x000fe40007800027 */
[----:B------:R-:W-:Y:S02]  /*7160*/  FMNMX3 R144, R144, R44, R45, !PT ;  /* 0x0000002c90907276 */ /* 0x000fe4000780002d */
[----:B------:R-:W-:-:S02]  /*7170*/  FMNMX3 R154, R154, R46, R47, !PT ;  /* 0x0000002e9a9a7276 */ /* 0x000fc4000780002f */
[----:B------:R-:W-:Y:S02]  /*7180*/  FMNMX3 R144, R144, R52, R53, !PT ;  /* 0x0000003490907276 */ /* 0x000fe40007800035 */
[----:B------:R-:W-:Y:S02]  /*7190*/  FMNMX3 R154, R154, R54, R55, !PT ;  /* 0x000000369a9a7276 */ /* 0x000fe40007800037 */
[----:B------:R-:W-:Y:S02]  /*71a0*/  FMNMX3 R144, R144, R60, R61, !PT ;  /* 0x0000003c90907276 */ /* 0x000fe4000780003d */
[----:B------:R-:W-:Y:S02]  /*71b0*/  FMNMX3 R154, R154, R62, R63, !PT ;  /* 0x0000003e9a9a7276 */ /* 0x000fe4000780003f */
[----:B-1----:R-:W-:Y:S02]  /*71c0*/  FMNMX3 R144, R144, R4, R5, !PT ;  /* 0x0000000490907276 */ /* 0x002fe40007800005 */
[----:B------:R-:W-:-:S02]  /*71d0*/  FMNMX3 R154, R154, R6, R7, !PT ;  /* 0x000000069a9a7276 */ /* 0x000fc40007800007 */
[----:B------:R-:W-:Y:S02]  /*71e0*/  FMNMX3 R144, R144, R12, R13, !PT ;  /* 0x0000000c90907276 */ /* 0x000fe4000780000d */
[----:B------:R-:W-:Y:S02]  /*71f0*/  FMNMX3 R154, R154, R14, R15, !PT ;  /* 0x0000000e9a9a7276 */ /* 0x000fe4000780000f */
[----:B------:R-:W-:Y:S02]  /*7200*/  FMNMX3 R144, R144, R20, R21, !PT ;  /* 0x0000001490907276 */ /* 0x000fe40007800015 */
[----:B------:R-:W-:Y:S02]  /*7210*/  FMNMX3 R154, R154, R22, R23, !PT ;  /* 0x000000169a9a7276 */ /* 0x000fe40007800017 */
[----:B------:R-:W-:Y:S02]  /*7220*/  FMNMX3 R144, R144, R28, R29, !PT ;  /* 0x0000001c90907276 */ /* 0x000fe4000780001d */
[----:B------:R-:W-:-:S02]  /*7230*/  FMNMX3 R154, R154, R30, R31, !PT ;  /* 0x0000001e9a9a7276 */ /* 0x000fc4000780001f */
[----:B------:R-:W-:Y:S02]  /*7240*/  FMNMX R145, R104, R105, !PT ;  /* 0x0000006968917209 */ /* 0x000fe40007800000 */
[----:B------:R-:W-:Y:S02]  /*7250*/  FMNMX R154, R144, R154, !PT ;  /* 0x0000009a909a7209 */ /* 0x000fe40007800000 */
[----:B------:R-:W-:Y:S02]  /*7260*/  FMNMX R144, R106, R107, !PT ;  /* 0x0000006b6a907209 */ /* 0x000fe40007800000 */
[----:B------:R-:W-:Y:S02]  /*7270*/  FMNMX3 R145, R145, R112, R113, !PT ;  /* 0x0000007091917276 */ /* 0x000fe40007800071 */
[----:B------:R-:W-:Y:S02]  /*7280*/  FMNMX3 R144, R144, R114, R115, !PT ;  /* 0x0000007290907276 */ /* 0x000fe40007800073 */
[----:B------:R-:W-:-:S02]  /*7290*/  FMNMX3 R145, R145, R120, R121, !PT ;  /* 0x0000007891917276 */ /* 0x000fc40007800079 */
[----:B------:R-:W-:Y:S02]  /*72a0*/  FMNMX3 R144, R144, R122, R123, !PT ;  /* 0x0000007a90907276 */ /* 0x000fe4000780007b */
[----:B------:R-:W-:Y:S02]  /*72b0*/  FMNMX3 R145, R145, R128, R129, !PT ;  /* 0x0000008091917276 */ /* 0x000fe40007800081 */
[----:B------:R-:W-:Y:S02]  /*72c0*/  FMNMX3 R144, R144, R130, R131, !PT ;  /* 0x0000008290907276 */ /* 0x000fe40007800083 */
        /* <DEDUP_REMOVED lines=24> */
[----:B------:R-:W-:Y:S02]  /*7450*/  R2UR UR4, R141 ;  /* 0x000000008d0472ca */ /* 0x000fe400000e0000 */
[----:B------:R-:W-:-:S04]  /*7460*/  FMNMX3 R154, R154, R145, R144, !PT ;  /* 0x000000919a9a7276 */ /* 0x000fc80007800090 */
[----:B------:R-:W-:-:S04]  /*7470*/  FSETP.NEU.AND P0, PT, R154, -INF , PT ;  /* 0xff8000009a00780b */ /* 0x000fc80003f0d000 */
[----:B------:R-:W-:-:S05]  /*7480*/  FSEL R144, R154, RZ, P0 ;  /* 0x000000ff9a907208 */ /* 0x000fca0000000000 */
[----:B------:R-:W-:-:S04]  /*7490*/  FADD R156, -R144, R157 ;  /* 0x0000009d909c7221 */ /* 0x000fc80000000100 */
[----:B---3--:R-:W-:-:S05]  /*74a0*/  FMUL R156, R156, R0 ;  /* 0x000000009c9c7220 */ /* 0x008fca0000400000 */
[----:B------:R-:W-:Y:S02]  /*74b0*/  FSETP.GE.AND P0, PT, R156, -4, PT ;  /* 0xc08000009c00780b */ /* 0x000fe40003f06000 */
[----:B------:R-:W1:Y:S02]  /*74c0*/  MUFU.EX2 R156, R156 ;  /* 0x0000009c009c7308 */ /* 0x000e640000000800 */
[C---:B------:R-:W-:Y:S02]  /*74d0*/  FSEL R144, R157.reuse, R144, P0 ;  /* 0x000000909d907208 */ /* 0x040fe40000000000 */
[----:B------:R-:W-:-:S03]  /*74e0*/  FSEL R154, R157, R154, P0 ;  /* 0x0000009a9d9a7208 */ /* 0x000fc60000000000 */
[----:B------:R-:W-:-:S04]  /*74f0*/  FFMA R146, -R144, R0, 8 ;  /* 0x4100000090927423 */ /* 0x000fc80000000100 */
[-CC-:B------:R-:W-:Y:S02]  /*7500*/  FFMA2 R100, R100.F32x2.HI_LO, R0.reuse.F32, R146.reuse.F32 ;  /* 0x0000000064647249 */ /* 0x180fe40001200092 */
[-CC-:B------:R-:W-:Y:S02]  /*7510*/  FFMA2 R102, R102.F32x2.HI_LO, R0.reuse.F32, R146.reuse.F32 ;  /* 0x0000000066667249 */ /* 0x180fe40001200092 */
[-CC-:B------:R-:W-:Y:S02]  /*7520*/  FFMA2 R104, R104.F32x2.HI_LO, R0.reuse.F32, R146.reuse.F32 ;  /* 0x0000000068687249 */ /* 0x180fe40001200092 */
[-CC-:B------:R-:W-:Y:S01]  /*7530*/  FFMA2 R106, R106.F32x2.HI_LO, R0.reuse.F32, R146.reuse.F32 ;  /* 0x000000006a6a7249 */ /* 0x180fe20001200092 */
[----:B------:R-:W-:Y:S01]  /*7540*/  MUFU.EX2 R100, R100 ;  /* 0x0000006400647308 */ /* 0x000fe20000000800 */
[-CC-:B------:R-:W-:Y:S01]  /*7550*/  FFMA2 R144, R118.F32x2.HI_LO, R0.reuse.F32, R146.reuse.F32 ;  /* 0x0000000076907249 */ /* 0x180fe20001200092 */
[----:B-1----:R-:W-:Y:S01]  /*7560*/  FSEL R156, R156, 1, !P0 ;  /* 0x3f8000009c9c7808 */ /* 0x002fe20004000000 */
[-CC-:B------:R-:W-:Y:S01]  /*7570*/  FFMA2 R118, R68.F32x2.HI_LO, R0.reuse.F32, R146.reuse.F32 ;  /* 0x0000000044767249 */ /* 0x180fe20001200092 */
[----:B------:R-:W-:Y:S01]  /*7580*/  ELECT P0, URZ, PT ;  /* 0x0000000000ff782f */ /* 0x000fe20003800000 */
[----:B------:R-:W-:-:S02]  /*7590*/  FFMA2 R108, R108.F32x2.HI_LO, R0.F32, R146.F32 ;  /* 0x000000006c6c7249 */ /* 0x000fc40001200092 */
[-CC-:B------:R-:W-:Y:S01]  /*75a0*/  FFMA2 R110, R110.F32x2.HI_LO, R0.reuse.F32, R146.reuse.F32 ;  /* 0x000000006e6e7249 */ /* 0x180fe20001200092 */
[----:B------:R-:W-:Y:S01]  /*75b0*/  MUFU.EX2 R101, R101 ;  /* 0x0000006500657308 */ /* 0x000fe20000000800 */
[-CC-:B------:R-:W-:Y:S02]  /*75c0*/  FFMA2 R112, R112.F32x2.HI_LO, R0.reuse.F32, R146.reuse.F32 ;  /* 0x0000000070707249 */ /* 0x180fe40001200092 */
[-CC-:B------:R-:W-:Y:S02]  /*75d0*/  FFMA2 R114, R114.F32x2.HI_LO, R0.reuse.F32, R146.reuse.F32 ;  /* 0x0000000072727249 */ /* 0x180fe40001200092 */
[-CC-:B------:R-:W-:Y:S02]  /*75e0*/  FFMA2 R116, R116.F32x2.HI_LO, R0.reuse.F32, R146.reuse.F32 ;  /* 0x0000000074747249 */ /* 0x180fe40001200092 */
[-CC-:B------:R-:W-:Y:S01]  /*75f0*/  FFMA2 R120, R120.F32x2.HI_LO, R0.reuse.F32, R146.reuse.F32 ;  /* 0x0000000078787249 */ /* 0x180fe20001200092 */
[----:B------:R-:W-:Y:S01]  /*7600*/  MUFU.EX2 R102, R102 ;  /* 0x0000006600667308 */ /* 0x000fe20000000800 */
[----:B------:R-:W-:-:S02]  /*7610*/  FFMA2 R122, R122.F32x2.HI_LO, R0.F32, R146.F32 ;  /* 0x000000007a7a7249 */ /* 0x000fc40001200092 */
[-CC-:B------:R-:W-:Y:S02]  /*7620*/  FFMA2 R124, R124.F32x2.HI_LO, R0.reuse.F32, R146.reuse.F32 ;  /* 0x000000007c7c7249 */ /* 0x180fe40001200092 */
[-CC-:B------:R-:W-:Y:S02]  /*7630*/  FFMA2 R126, R126.F32x2.HI_LO, R0.reuse.F32, R146.reuse.F32 ;  /* 0x000000007e7e7249 */ /* 0x180fe40001200092 */
[-CC-:B------:R-:W-:Y:S01]  /*7640*/  FFMA2 R128, R128.F32x2.HI_LO, R0.reuse.F32, R146.reuse.F32 ;  /* 0x0000000080807249 */ /* 0x180fe20001200092 */
[----:B------:R-:W-:Y:S01]  /*7650*/  MUFU.EX2 R103, R103 ;  /* 0x0000006700677308 */ /* 0x000fe20000000800 */
[-CC-:B------:R-:W-:Y:S02]  /*7660*/  FFMA2 R130, R130.F32x2.HI_LO, R0.reuse.F32, R146.reuse.F32 ;  /* 0x0000000082827249 */ /* 0x180fe40001200092 */
[-CC-:B------:R-:W-:Y:S02]  /*7670*/  FFMA2 R70, R70.F32x2.HI_LO, R0.reuse.F32, R146.reuse.F32 ;  /* 0x0000000046467249 */ /* 0x180fe40001200092 */
[----:B------:R-:W-:-:S02]  /*7680*/  FFMA2 R72, R72.F32x2.HI_LO, R0.F32, R146.F32 ;  /* 0x0000000048487249 */ /* 0x000fc40001200092 */
[-CC-:B------:R-:W-:Y:S01]  /*7690*/  FFMA2 R74, R74.F32x2.HI_LO, R0.reuse.F32, R146.reuse.F32 ;  /* 0x000000004a4a7249 */ /* 0x180fe20001200092 */
[----:B------:R-:W-:Y:S01]  /*76a0*/  MUFU.EX2 R68, R144 ;  /* 0x0000009000447308 */ /* 0x000fe20000000800 */
[-CC-:B------:R-:W-:Y:S02]  /*76b0*/  FFMA2 R76, R76.F32x2.HI_LO, R0.reuse.F32, R146.reuse.F32 ;  /* 0x000000004c4c7249 */ /* 0x180fe40001200092 */
[-CC-:B------:R-:W-:Y:S01]  /*76c0*/  FFMA2 R78, R78.F32x2.HI_LO, R0.reuse.F32, R146.reuse.F32 ;  /* 0x000000004e4e7249 */ /* 0x180fe20001200092 */
[----:B------:R-:W-:Y:S01]  /*76d0*/  FMNMX R74, R74, -127, !PT ;  /* 0xc2fe00004a4a7809 */ /* 0x000fe20007800000 */
[-CC-:B------:R-:W-:Y:S01]  /*76e0*/  FFMA2 R80, R80.F32x2.HI_LO, R0.reuse.F32, R146.reuse.F32 ;  /* 0x0000000050507249 */ /* 0x180fe20001200092 */
[----:B------:R-:W-:Y:S01]  /*76f0*/  FMNMX R75, R75, -127, !PT ;  /* 0xc2fe00004b4b7809 */ /* 0x000fe20007800000 */
[-CC-:B------:R-:W-:Y:S01]  /*7700*/  FFMA2 R82, R82.F32x2.HI_LO, R0.reuse.F32, R146.reuse.F32 ;  /* 0x0000000052527249 */ /* 0x180fe20001200092 */
[----:B------:R1:W-:Y:S01]  /*7710*/  MUFU.EX2 R69, R145 ;  /* 0x0000009100457308 */ /* 0x0003e20000000800 */
        /* <DEDUP_REMOVED lines=10> */
[-CC-:B-1----:R-:W-:Y:S01]  /*77c0*/  FFMA2 R144, R62.F32x2.HI_LO, R0.reuse.F32, R146.reuse.F32 ;  /* 0x000000003e907249 */ /* 0x182fe20001200092 */
[----:B------:R-:W-:Y:S01]  /*77d0*/  FMNMX R94, R94, -127, !PT ;  /* 0xc2fe00005e5e7809 */ /* 0x000fe20007800000 */
[-CC-:B------:R-:W-:Y:S02]  /*77e0*/  FFMA2 R62, R4.F32x2.HI_LO, R0.reuse.F32, R146.reuse.F32 ;  /* 0x00000000043e7249 */ /* 0x180fe40001200092 */
[----:B------:R-:W-:Y:S02]  /*77f0*/  IMAD.SHL.U32 R4, R3, 0x4, RZ ;  /* 0x0000000403047824 */ /* 0x000fe400078e00ff */
[--C-:B------:R-:W-:Y:S02]  /*7800*/  FFMA2 R36, R36.F32x2.HI_LO, R0.F32, R146.reuse.F32 ;  /* 0x0000000024247249 */ /* 0x100fe40001200092 */
[----:B------:R-:W-:-:S02]  /*7810*/  IMAD.MOV.U32 R5, RZ, RZ, R146 ;  /* 0x000000ffff057224 */ /* 0x000fc400078e0092 */
[-CC-:B------:R-:W-:Y:S01]  /*7820*/  FFMA2 R38, R38.F32x2.HI_LO, R0.reuse.F32, R146.reuse.F32 ;  /* 0x0000000026267249 */ /* 0x180fe20001200092 */
[----:B------:R-:W-:Y:S01]  /*7830*/  MUFU.EX2 R106, R106 ;  /* 0x0000006a006a7308 */ /* 0x000fe20000000800 */
[----:B------:R-:W-:Y:S01]  /*7840*/  LOP3.LUT R4, R4, 0x1fc, RZ, 0xc0, !PT ;  /* 0x000001fc04047812 */ /* 0x000fe200078ec0ff */
[-CC-:B------:R-:W-:Y:S01]  /*7850*/  FFMA2 R40, R40.F32x2.HI_LO, R0.reuse.F32, R146.reuse.F32 ;  /* 0x0000000028287249 */ /* 0x180fe20001200092 */
[----:B------:R-:W-:Y:S01]  /*7860*/  FMNMX R95, R95, -127, !PT ;  /* 0xc2fe00005f5f7809 */ /* 0x000fe20007800000 */
[-CC-:B------:R-:W-:Y:S01]  /*7870*/  FFMA2 R42, R42.F32x2.HI_LO, R0.reuse.F32, R146.reuse.F32 ;  /* 0x000000002a2a7249 */ /* 0x180fe20001200092 */
[----:B------:R-:W-:Y:S01]  /*7880*/  FMNMX R96, R96, -127, !PT ;  /* 0xc2fe000060607809 */ /* 0x000fe20007800000 */
[-CC-:B------:R-:W-:Y:S01]  /*7890*/  FFMA2 R44, R44.F32x2.HI_LO, R0.reuse.F32, R146.reuse.F32 ;  /* 0x000000002c2c7249 */ /* 0x180fe20001200092 */
[----:B------:R1:W-:Y:S01]  /*78a0*/  STS [R4+UR5+0x20c], R156 ;  /* 0x00020c9c04007988 */ /* 0x0003e20008000805 */
[----:B------:R-:W2:Y:S01]  /*78b0*/  MUFU.EX2 R107, R107 ;  /* 0x0000006b006b7308 */ /* 0x000ea20000000800 */
[-CC-:B------:R-:W-:Y:S01]  /*78c0*/  FFMA2 R46, R46.F32x2.HI_LO, R0.reuse.F32, R146.reuse.F32 ;  /* 0x000000002e2e7249 */ /* 0x180fe20001200092 */
[----:B------:R-:W-:Y:S01]  /*78d0*/  FMNMX R97, R97, -127, !PT ;  /* 0xc2fe000061617809 */ /* 0x000fe20007800000 */
[-CC-:B------:R-:W-:Y:S01]  /*78e0*/  FFMA2 R48, R48.F32x2.HI_LO, R0.reuse.F32, R146.reuse.F32 ;  /* 0x0000000030307249 */ /* 0x180fe20001200092 */
[----:B------:R-:W-:Y:S01]  /*78f0*/  FMNMX R42, R42, -127, !PT ;  /* 0xc2fe00002a2a7809 */ /* 0x000fe20007800000 */
[-CC-:B------:R-:W-:Y:S01]  /*7900*/  FFMA2 R50, R50.F32x2.HI_LO, R0.reuse.F32, R146.reuse.F32 ;  /* 0x0000000032327249 */ /* 0x180fe20001200092 */
[----:B------:R-:W-:Y:S01]  /*7910*/  FMNMX R43, R43, -127, !PT ;  /* 0xc2fe00002b2b7809 */ /* 0x000fe20007800000 */
[-CC-:B------:R-:W-:Y:S01]  /*7920*/  FFMA2 R52, R52.F32x2.HI_LO, R0.reuse.F32, R146.reuse.F32 ;  /* 0x0000000034347249 */ /* 0x180fe20001200092 */
[----:B------:R-:W-:Y:S01]  /*7930*/  MUFU.EX2 R108, R108 ;  /* 0x0000006c006c7308 */ /* 0x000fe20000000800 */
[-CC-:B------:R-:W-:Y:S01]  /*7940*/  FFMA2 R54, R54.F32x2.HI_LO, R0.reuse.F32, R146.reuse.F32 ;  /* 0x0000000036367249 */ /* 0x180fe20001200092 */
[----:B------:R-:W-:Y:S01]  /*7950*/  FMNMX R144, R144, -127, !PT ;  /* 0xc2fe000090907809 */ /* 0x000fe20007800000 */
[-CC-:B------:R-:W-:Y:S01]  /*7960*/  FFMA2 R56, R56.F32x2.HI_LO, R0.reuse.F32, R146.reuse.F32 ;  /* 0x0000000038387249 */ /* 0x180fe20001200092 */
[----:B------:R-:W-:Y:S01]  /*7970*/  FMNMX R145, R145, -127, !PT ;  /* 0xc2fe000091917809 */ /* 0x000fe20007800000 */
[----:B------:R-:W-:-:S02]  /*7980*/  FFMA2 R58, R58.F32x2.HI_LO, R0.F32, R146.F32 ;  /* 0x000000003a3a7249 */ /* 0x000fc40001200092 */
[-CC-:B------:R-:W-:Y:S01]  /*7990*/  FFMA2 R60, R60.F32x2.HI_LO, R0.reuse.F32, R146.reuse.F32 ;  /* 0x000000003c3c7249 */ /* 0x180fe20001200092 */
[----:B------:R-:W-:Y:S01]  /*79a0*/  MUFU.EX2 R109, R109 ;  /* 0x0000006d006d7308 */ /* 0x000fe20000000800 */
[-CC-:B------:R-:W-:Y:S02]  /*79b0*/  FFMA2 R148, R64.F32x2.HI_LO, R0.reuse.F32, R146.reuse.F32 ;  /* 0x0000000040947249 */ /* 0x180fe40001200092 */
[-C--:B------:R-:W-:Y:S02]  /*79c0*/  FFMA2 R66, R66.F32x2.HI_LO, R0.reuse.F32, R146.F32 ;  /* 0x0000000042427249 */ /* 0x080fe40001200092 */
[--C-:B------:R-:W-:Y:S01]  /*79d0*/  FFMA2 R64, R6.F32x2.HI_LO, R0.F32, R5.reuse.F32 ;  /* 0x0000000006407249 */ /* 0x100fe20001200005 */
[----:B--2---:R-:W-:Y:S01]  /*79e0*/  F2FP.SATFINITE.E4M3.F32.PACK_AB_MERGE_C R6, R107, R106, RZ ;  /* 0x0000006a6b06723e */ /* 0x004fe200048070ff */
[-CC-:B------:R-:W-:Y:S01]  /*79f0*/  FFMA2 R146, R8.F32x2.HI_LO, R0.reuse.F32, R5.reuse.F32 ;  /* 0x0000000008927249 */ /* 0x180fe20001200005 */
[----:B------:R-:W-:Y:S01]  /*7a00*/  MUFU.EX2 R110, R110 ;  /* 0x0000006e006e7308 */ /* 0x000fe20000000800 */
[--C-:B------:R-:W-:Y:S01]  /*7a10*/  FFMA2 R150, R10.F32x2.HI_LO, R0.F32, R5.reuse.F32 ;  /* 0x000000000a967249 */ /* 0x100fe20001200005 */
[----:B-1----:R-:W-:Y:S01]  /*7a20*/  F2FP.SATFINITE.E4M3.F32.PACK_AB_MERGE_C R4, R101, R100, RZ ;  /* 0x000000646504723e */ /* 0x002fe200048070ff */
[--C-:B------:R-:W-:Y:S01]  /*7a30*/  FFMA2 R12, R12.F32x2.HI_LO, R0.F32, R5.reuse.F32 ;  /* 0x000000000c0c7249 */ /* 0x100fe20001200005 */
[----:B------:R-:W-:Y:S01]  /*7a40*/  F2FP.SATFINITE.E4M3.F32.PACK_AB_MERGE_C R9, R69, R68, RZ ;  /* 0x000000444509723e */ /* 0x000fe200048070ff */
[-CC-:B------:R-:W-:Y:S01]  /*7a50*/  FFMA2 R14, R14.F32x2.HI_LO, R0.reuse.F32, R5.reuse.F32 ;  /* 0x000000000e0e7249 */ /* 0x180fe20001200005 */
[----:B------:R-:W-:Y:S01]  /*7a60*/  FMNMX R148, R148, -127, !PT ;  /* 0xc2fe000094947809 */ /* 0x000fe20007800000 */
[-CC-:B------:R-:W-:Y:S01]  /*7a70*/  FFMA2 R16, R16.F32x2.HI_LO, R0.reuse.F32, R5.reuse.F32 ;  /* 0x0000000010107249 */ /* 0x180fe20001200005 */
[----:B------:R-:W1:Y:S01]  /*7a80*/  MUFU.EX2 R111, R111 ;  /* 0x0000006f006f7308 */ /* 0x000e620000000800 */
[-CC-:B------:R-:W-:Y:S01]  /*7a90*/  FFMA2 R18, R18.F32x2.HI_LO, R0.reuse.F32, R5.reuse.F32 ;  /* 0x0000000012127249 */ /* 0x180fe20001200005 */
[----:B------:R-:W-:Y:S01]  /*7aa0*/  FMNMX R149, R149, -127, !PT ;  /* 0xc2fe000095957809 */ /* 0x000fe20007800000 */
[----:B------:R-:W-:-:S02]  /*7ab0*/  FFMA2 R20, R20.F32x2.HI_LO, R0.F32, R5.F32 ;  /* 0x0000000014147249 */ /* 0x000fc40001200005 */
[-CC-:B------:R-:W-:Y:S02]  /*7ac0*/  FFMA2 R22, R22.F32x2.HI_LO, R0.reuse.F32, R5.reuse.F32 ;  /* 0x0000000016167249 */ /* 0x180fe40001200005 */
[-CC-:B------:R-:W-:Y:S01]  /*7ad0*/  FFMA2 R24, R24.F32x2.HI_LO, R0.reuse.F32, R5.reuse.F32 ;  /* 0x0000000018187249 */ /* 0x180fe20001200005 */
[----:B------:R-:W-:Y:S01]  /*7ae0*/  MUFU.EX2 R112, R112 ;  /* 0x0000007000707308 */ /* 0x000fe20000000800 */
[-CC-:B------:R-:W-:Y:S02]  /*7af0*/  FFMA2 R26, R26.F32x2.HI_LO, R0.reuse.F32, R5.reuse.F32 ;  /* 0x000000001a1a7249 */ /* 0x180fe40001200005 */
[-CC-:B------:R-:W-:Y:S02]  /*7b00*/  FFMA2 R28, R28.F32x2.HI_LO, R0.reuse.F32, R5.reuse.F32 ;  /* 0x000000001c1c7249 */ /* 0x180fe40001200005 */
[-CC-:B------:R-:W-:Y:S02]  /*7b10*/  FFMA2 R30, R30.F32x2.HI_LO, R0.reuse.F32, R5.reuse.F32 ;  /* 0x000000001e1e7249 */ /* 0x180fe40001200005 */
[-CC-:B------:R-:W-:Y:S01]  /*7b20*/  FFMA2 R32, R32.F32x2.HI_LO, R0.reuse.F32, R5.reuse.F32 ;  /* 0x0000000020207249 */ /* 0x180fe20001200005 */
[----:B------:R-:W2:Y:S01]  /*7b30*/  MUFU.EX2 R113, R113 ;  /* 0x0000007100717308 */ /* 0x000ea20000000800 */
[----:B------:R-:W-:Y:S01]  /*7b40*/  FFMA2 R34, R34.F32x2.HI_LO, R0.F32, R5.F32 ;  /* 0x0000000022227249 */ /* 0x000fe20001200005 */
[----:B------:R-:W-:-:S02]  /*7b50*/  F2FP.SATFINITE.E4M3.F32.PACK_AB_MERGE_C R5, R103, R102, RZ ;  /* 0x000000666705723e */ /* 0x000fc400048070ff */
[----:B-1----:R-:W-:Y:S02]  /*7b60*/  F2FP.SATFINITE.E4M3.F32.PACK_AB_MERGE_C R7, R111, R110, RZ ;  /* 0x0000006e6f07723e */ /* 0x002fe400048070ff */
[----:B------:R-:W-:Y:S02]  /*7b70*/  PRMT R4, R4, 0x5410, R5 ;  /* 0x0000541004047816 */ /* 0x000fe40000000005 */
[----:B------:R-:W-:Y:S01]  /*7b80*/  MUFU.EX2 R114, R114 ;  /* 0x0000007200727308 */ /* 0x000fe20000000800 */
[----:B------:R-:W-:-:S04]  /*7b90*/  F2FP.SATFINITE.E4M3.F32.PACK_AB_MERGE_C R5, R105, R104, RZ ;  /* 0x000000686905723e */ /* 0x000fc800048070ff */
[----:B------:R-:W-:Y:S02]  /*7ba0*/  PRMT R5, R5, 0x5410, R6 ;  /* 0x0000541005057816 */ /* 0x000fe40000000006 */
[----:B------:R-:W-:Y:S01]  /*7bb0*/  F2FP.SATFINITE.E4M3.F32.PACK_AB_MERGE_C R6, R109, R108, RZ ;  /* 0x0000006c6d06723e */ /* 0x000fe200048070ff */
[----:B------:R-:W1:Y:S03]  /*7bc0*/  MUFU.EX2 R115, R115 ;  /* 0x0000007300737308 */ /* 0x000e660000000800 */
[----:B------:R-:W-:Y:S02]  /*7bd0*/  PRMT R6, R6, 0x5410, R7 ;  /* 0x0000541006067816 */ /* 0x000fe40000000007 */
[----:B--2---:R-:W-:-:S03]  /*7be0*/  F2FP.SATFINITE.E4M3.F32.PACK_AB_MERGE_C R7, R113, R112, RZ ;  /* 0x000000707107723e */ /* 0x004fc600048070ff */
[----:B------:R-:W-:Y:S08]  /*7bf0*/  MUFU.EX2 R116, R116 ;  /* 0x0000007400747308 */ /* 0x000ff00000000800 */
[----:B------:R-:W2:Y:S01]  /*7c00*/  MUFU.EX2 R117, R117 ;  /* 0x0000007500757308 */ /* 0x000ea20000000800 */
[----:B-1----:R-:W-:-:S04]  /*7c10*/  F2FP.SATFINITE.E4M3.F32.PACK_AB_MERGE_C R8, R115, R114, RZ ;  /* 0x000000727308723e */ /* 0x002fc800048070ff */
[----:B------:R-:W-:-:S03]  /*7c20*/  PRMT R7, R7, 0x5410, R8 ;  /* 0x0000541007077816 */ /* 0x000fc60000000008 */
[----:B------:R-:W-:Y:S08]  /*7c30*/  MUFU.EX2 R120, R120 ;  /* 0x0000007800787308 */ /* 0x000ff00000000800 */
[----:B------:R-:W1:Y:S01]  /*7c40*/  MUFU.EX2 R121, R121 ;  /* 0x0000007900797308 */ /* 0x000e620000000800 */
[----:B--2---:R-:W-:-:S04]  /*7c50*/  F2FP.SATFINITE.E4M3.F32.PACK_AB_MERGE_C R8, R117, R116, RZ ;  /* 0x000000747508723e */ /* 0x004fc800048070ff */
[----:B------:R-:W-:-:S03]  /*7c60*/  PRMT R8, R8, 0x5410, R9 ;  /* 0x0000541008087816 */ /* 0x000fc60000000009 */
[----:B------:R-:W-:Y:S08]  /*7c70*/  MUFU.EX2 R122, R122 ;  /* 0x0000007a007a7308 */ /* 0x000ff00000000800 */
[----:B------:R-:W2:Y:S01]  /*7c80*/  MUFU.EX2 R123, R123 ;  /* 0x0000007b007b7308 */ /* 0x000ea20000000800 */
[----:B-1----:R-:W-:-:S07]  /*7c90*/  F2FP.SATFINITE.E4M3.F32.PACK_AB_MERGE_C R9, R121, R120, RZ ;  /* 0x000000787909723e */ /* 0x002fce00048070ff */
        /* <DEDUP_REMOVED lines=8> */
[----:B------:R-:W-:Y:S01]  /*7d20*/  MUFU.EX2 R130, R130 ;  /* 0x0000008200827308 */ /* 0x000fe20000000800 */
[----:B--2---:R-:W-:-:S04]  /*7d30*/  F2FP.SATFINITE.E4M3.F32.PACK_AB_MERGE_C R11, R127, R126, RZ ;  /* 0x0000007e7f0b723e */ /* 0x004fc800048070ff */
[----:B------:R-:W-:-:S03]  /*7d40*/  PRMT R10, R10, 0x5410, R11 ;  /* 0x000054100a0a7816 */ /* 0x000fc6000000000b */
[----:B------:R-:W1:Y:S08]  /*7d50*/  MUFU.EX2 R131, R131 ;  /* 0x0000008300837308 */ /* 0x000e700000000800 */
[----:B------:R-:W2:Y:S08]  /*7d60*/  MUFU.EX2 R129, R129 ;  /* 0x0000008100817308 */ /* 0x000eb00000000800 */
[----:B------:R-:W-:Y:S01]  /*7d70*/  MUFU.EX2 R118, R118 ;  /* 0x0000007600767308 */ /* 0x000fe20000000800 */
[----:B-1----:R-:W-:-:S07]  /*7d80*/  F2FP.SATFINITE.E4M3.F32.PACK_AB_MERGE_C R157, R131, R130, RZ ;  /* 0x00000082839d723e */ /* 0x002fce00048070ff */
[----:B------:R-:W-:Y:S01]  /*7d90*/  MUFU.EX2 R119, R119 ;  /* 0x0000007700777308 */ /* 0x000fe20000000800 */
[----:B--2---:R-:W-:-:S04]  /*7da0*/  F2FP.SATFINITE.E4M3.F32.PACK_AB_MERGE_C R11, R129, R128, RZ ;  /* 0x00000080810b723e */ /* 0x004fc800048070ff */
[----:B------:R-:W-:Y:S01]  /*7db0*/  PRMT R11, R11, 0x5410, R157 ;  /* 0x000054100b0b7816 */ /* 0x000fe2000000009d */
[----:B------:R1:W-:Y:S06]  /*7dc0*/  BAR.ARV R132, 0x40 ;  /* 0x000100840000751d */ /* 0x0003ec0000002000 */
[----:B------:R-:W-:Y:S01]  /*7dd0*/  IMAD.MOV.U32 R157, RZ, RZ, 0x3d9df09d ;  /* 0x3d9df09dff9d7424 */ /* 0x000fe200078e00ff */
[----:B------:R-:W-:Y:S01]  /*7de0*/  MUFU.EX2 R70, R70 ;  /* 0x0000004600467308 */ /* 0x000fe20000000800 */
[----:B------:R2:W-:Y:S01]  /*7df0*/  STTM.x8 tmem[UR4], R4 ;  /* 0x00000004000079ed */ /* 0x0005e200081c0004 */
[----:B------:R-:W-:-:S06]  /*7e00*/  R2UR UR4, R143 ;  /* 0x000000008f0472ca */ /* 0x000fcc00000e0000 */
[----:B------:R-:W-:Y:S08]  /*7e10*/  MUFU.EX2 R71, R71 ;  /* 0x0000004700477308 */ /* 0x000ff00000000800 */
[----:B------:R-:W-:Y:S08]  /*7e20*/  MUFU.EX2 R80, R80 ;  /* 0x0000005000507308 */ /* 0x000ff00000000800 */
[----:B------:R-:W-:Y:S08]  /*7e30*/  MUFU.EX2 R81, R81 ;  /* 0x0000005100517308 */ /* 0x000ff00000000800 */
[----:B------:R-:W-:Y:S01]  /*7e40*/  MUFU.EX2 R82, R82 ;  /* 0x0000005200527308 */ /* 0x000fe20000000800 */
[----:B--2---:R-:W-:-:S07]  /*7e50*/  FADD2.RM R4, R74.F32x2.HI_LO, 12582912 ;  /* 0x4b4000004a04744b */ /* 0x004fce0000204000 */
[----:B------:R-:W-:Y:S01]  /*7e60*/  MUFU.EX2 R83, R83 ;  /* 0x0000005300537308 */ /* 0x000fe20000000800 */
[----:B------:R-:W-:-:S04]  /*7e70*/  FADD2 R6, R4.F32x2.HI_LO, -12582912 ;  /* 0xcb4000000406744b */ /* 0x000fc80000200000 */
[----:B------:R-:W-:-:S03]  /*7e80*/  FADD2 R6, R74.F32x2.HI_LO, -R6.F32x2.HI_LO ;  /* 0x800000064a06724b */ /* 0x000fc60000000000 */
[----:B------:R-:W-:Y:S01]  /*7e90*/  MUFU.EX2 R72, R72 ;  /* 0x0000004800487308 */ /* 0x000fe20000000800 */
[----:B------:R-:W-:-:S04]  /*7ea0*/  FFMA2 R74, R6.F32x2.HI_LO, R157.F32, 0.22756439447402954102 ;  /* 0x3e6906a4064a7449 */ /* 0x000fc8000120009d */
[----:B------:R-:W-:-:S03]  /*7eb0*/  FFMA2 R74, R74.F32x2.HI_LO, R6.F32x2.HI_LO, 0.69514614343643188477 ;  /* 0x3f31f5194a4a7449 */ /* 0x000fc60000200006 */
[----:B------:R-:W-:Y:S01]  /*7ec0*/  MUFU.EX2 R73, R73 ;  /* 0x0000004900497308 */ /* 0x000fe20000000800 */
[----:B------:R-:W-:Y:S01]  /*7ed0*/  FFMA2 R74, R74.F32x2.HI_LO, R6.F32x2.HI_LO, 1 ;  /* 0x3f8000004a4a7449 */ /* 0x000fe20000200006 */
[----:B------:R-:W-:Y:S02]  /*7ee0*/  FMNMX R6, R76, -127, !PT ;  /* 0xc2fe00004c067809 */ /* 0x000fe40007800000 */
[----:B------:R-:W-:Y:S01]  /*7ef0*/  FMNMX R7, R77, -127, !PT ;  /* 0xc2fe00004d077809 */ /* 0x000fe20007800000 */
[----:B------:R-:W-:Y:S02]  /*7f00*/  IMAD R74, R4, 0x800000, R74 ;  /* 0x00800000044a7824 */ /* 0x000fe400078e024a */
[----:B------:R-:W-:Y:S01]  /*7f10*/  IMAD R75, R5, 0x800000, R75 ;  /* 0x00800000054b7824 */ /* 0x000fe200078e024b */
[----:B------:R-:W-:Y:S01]  /*7f20*/  MUFU.EX2 R78, R78 ;  /* 0x0000004e004e7308 */ /* 0x000fe20000000800 */
[----:B------:R-:W-:-:S04]  /*7f30*/  FADD2.RM R76, R6.F32x2.HI_LO, 12582912 ;  /* 0x4b400000064c744b */ /* 0x000fc80000204000 */
[----:B------:R-:W-:-:S03]  /*7f40*/  FADD2 R8, R76.F32x2.HI_LO, -12582912 ;  /* 0xcb4000004c08744b */ /* 0x000fc60000200000 */
[----:B------:R-:W-:Y:S01]  /*7f50*/  MUFU.EX2 R79, R79 ;  /* 0x0000004f004f7308 */ /* 0x000fe20000000800 */
[----:B------:R-:W-:-:S04]  /*7f60*/  FADD2 R6, R6.F32x2.HI_LO, -R8.F32x2.HI_LO ;  /* 0x800000080606724b */ /* 0x000fc80000000000 */
[----:B------:R-:W-:-:S03]  /*7f70*/  FFMA2 R8, R6.F32x2.HI_LO, R157.F32, 0.22756439447402954102 ;  /* 0x3e6906a406087449 */ /* 0x000fc6000120009d */
[----:B------:R-:W-:Y:S01]  /*7f80*/  MUFU.EX2 R88, R88 ;  /* 0x0000005800587308 */ /* 0x000fe20000000800 */
[----:B------:R-:W-:-:S04]  /*7f90*/  FFMA2 R8, R8.F32x2.HI_LO, R6.F32x2.HI_LO, 0.69514614343643188477 ;  /* 0x3f31f51908087449 */ /* 0x000fc80000200006 */
[----:B------:R-:W-:Y:S01]  /*7fa0*/  FFMA2 R6, R8.F32x2.HI_LO, R6.F32x2.HI_LO, 1 ;  /* 0x3f80000008067449 */ /* 0x000fe20000200006 */
[----:B------:R-:W-:Y:S02]  /*7fb0*/  FMNMX R8, R84, -127, !PT ;  /* 0xc2fe000054087809 */ /* 0x000fe40007800000 */
[----:B------:R-:W-:Y:S01]  /*7fc0*/  FMNMX R9, R85, -127, !PT ;  /* 0xc2fe000055097809 */ /* 0x000fe20007800000 */
[----:B------:R-:W-:Y:S01]  /*7fd0*/  IMAD R76, R76, 0x800000, R6 ;  /* 0x008000004c4c7824 */ /* 0x000fe200078e0206 */
[----:B------:R-:W-:Y:S01]  /*7fe0*/  MUFU.EX2 R89, R89 ;  /* 0x0000005900597308 */ /* 0x000fe20000000800 */
[----:B------:R-:W-:Y:S02]  /*7ff0*/  IMAD R77, R77, 0x800000, R7 ;  /* 0x008000004d4d7824 */ /* 0x000fe400078e0207 */
[----:B------:R-:W-:-:S04]  /*8000*/  FADD2.RM R84, R8.F32x2.HI_LO, 12582912 ;  /* 0x4b4000000854744b */ /* 0x000fc80000204000 */
[----:B------:R-:W-:Y:S01]  /*8010*/  FADD2 R4, R84.F32x2.HI_LO, -12582912 ;  /* 0xcb4000005404744b */ /* 0x000fe20000200000 */
[----:B------:R-:W-:Y:S03]  /*8020*/  MUFU.EX2 R90, R90 ;  /* 0x0000005a005a7308 */ /* 0x000fe60000000800 */
[----:B------:R-:W-:-:S04]  /*8030*/  FADD2 R4, R8.F32x2.HI_LO, -R4.F32x2.HI_LO ;  /* 0x800000040804724b */ /* 0x000fc80000000000 */
[----:B------:R-:W-:Y:S01]  /*8040*/  FFMA2 R8, R4.F32x2.HI_LO, R157.F32, 0.22756439447402954102 ;  /* 0x3e6906a404087449 */ /* 0x000fe2000120009d */
[----:B------:R-:W-:Y:S03]  /*8050*/  MUFU.EX2 R91, R91 ;  /* 0x0000005b005b7308 */ /* 0x000fe60000000800 */
[----:B------:R-:W-:-:S04]  /*8060*/  FFMA2 R8, R8.F32x2.HI_LO, R4.F32x2.HI_LO, 0.69514614343643188477 ;  /* 0x3f31f51908087449 */ /* 0x000fc80000200004 */
[----:B------:R-:W-:Y:S01]  /*8070*/  FFMA2 R4, R8.F32x2.HI_LO, R4.F32x2.HI_LO, 1 ;  /* 0x3f80000008047449 */ /* 0x000fe20000200004 */
[----:B------:R-:W-:Y:S01]  /*8080*/  FMNMX R8, R86, -127, !PT ;  /* 0xc2fe000056087809 */ /* 0x000fe20007800000 */
[----:B------:R-:W-:Y:S01]  /*8090*/  MUFU.EX2 R92, R92 ;  /* 0x0000005c005c7308 */ /* 0x000fe20000000800 */
[----:B------:R-:W-:Y:S01]  /*80a0*/  FMNMX R9, R87, -127, !PT ;  /* 0xc2fe000057097809 */ /* 0x000fe20007800000 */
[----:B------:R-:W-:Y:S02]  /*80b0*/  IMAD R84, R84, 0x800000, R4 ;  /* 0x0080000054547824 */ /* 0x000fe400078e0204 */
[----:B------:R-:W-:Y:S02]  /*80c0*/  IMAD R85, R85, 0x800000, R5 ;  /* 0x0080000055557824 */ /* 0x000fe400078e0205 */
[----:B------:R-:W-:Y:S02]  /*80d0*/  FADD2.RM R4, R94.F32x2.HI_LO, 12582912 ;  /* 0x4b4000005e04744b */ /* 0x000fe40000204000 */
[----:B------:R-:W-:Y:S01]  /*80e0*/  FADD2.RM R86, R8.F32x2.HI_LO, 12582912 ;  /* 0x4b4000000856744b */ /* 0x000fe20000204000 */
[----:B------:R-:W-:Y:S03]  /*80f0*/  MUFU.EX2 R93, R93 ;  /* 0x0000005d005d7308 */ /* 0x000fe60000000800 */
[----:B------:R-:W-:-:S04]  /*8100*/  FADD2 R6, R86.F32x2.HI_LO, -12582912 ;  /* 0xcb4000005606744b */ /* 0x000fc80000200000 */
[----:B------:R-:W-:Y:S01]  /*8110*/  FADD2 R8, R8.F32x2.HI_LO, -R6.F32x2.HI_LO ;  /* 0x800000060808724b */ /* 0x000fe20000000000 */
[----:B------:R-:W-:Y:S03]  /*8120*/  MUFU.EX2 R98, R98 ;  /* 0x0000006200627308 */ /* 0x000fe60000000800 */
[----:B------:R-:W-:-:S04]  /*8130*/  FFMA2 R6, R8.F32x2.HI_LO, R157.F32, 0.22756439447402954102 ;  /* 0x3e6906a408067449 */ /* 0x000fc8000120009d */
[-C--:B------:R-:W-:Y:S01]  /*8140*/  FFMA2 R6, R6.F32x2.HI_LO, R8.reuse.F32x2.HI_LO, 0.69514614343643188477 ;  /* 0x3f31f51906067449 */ /* 0x080fe20000200008 */
[----:B------:R-:W2:Y:S03]  /*8150*/  MUFU.EX2 R99, R99 ;  /* 0x0000006300637308 */ /* 0x000ea60000000800 */
[----:B------:R-:W-:Y:S02]  /*8160*/  FFMA2 R8, R6.F32x2.HI_LO, R8.F32x2.HI_LO, 1 ;  /* 0x3f80000006087449 */ /* 0x000fe40000200008 */
[----:B------:R-:W-:Y:S02]  /*8170*/  FADD2 R6, R4.F32x2.HI_LO, -12582912 ;  /* 0xcb4000000406744b */ /* 0x000fe40000200000 */
[----:B------:R-:W-:Y:S01]  /*8180*/  IMAD R86, R86, 0x800000, R8 ;  /* 0x0080000056567824 */ /* 0x000fe200078e0208 */
[----:B------:R-:W-:Y:S01]  /*8190*/  MUFU.EX2 R36, R36 ;  /* 0x0000002400247308 */ /* 0x000fe20000000800 */
[----:B------:R-:W-:-:S02]  /*81a0*/  FADD2 R6, R94.F32x2.HI_LO, -R6.F32x2.HI_LO ;  /* 0x800000065e06724b */ /* 0x000fc40000000000 */
[----:B------:R-:W-:Y:S02]  /*81b0*/  IMAD R87, R87, 0x800000, R9 ;  /* 0x0080000057577824 */ /* 0x000fe400078e0209 */
[----:B------:R-:W-:Y:S02]  /*81c0*/  FADD2.RM R94, R96.F32x2.HI_LO, 12582912 ;  /* 0x4b400000605e744b */ /* 0x000fe40000204000 */
[----:B------:R-:W-:Y:S02]  /*81d0*/  FFMA2 R10, R6.F32x2.HI_LO, R157.F32, 0.22756439447402954102 ;  /* 0x3e6906a4060a7449 */ /* 0x000fe4000120009d */
[----:B------:R-:W-:Y:S01]  /*81e0*/  FADD2 R8, R94.F32x2.HI_LO, -12582912 ;  /* 0xcb4000005e08744b */ /* 0x000fe20000200000 */
[----:B------:R-:W-:Y:S01]  /*81f0*/  MUFU.EX2 R37, R37 ;  /* 0x0000002500257308 */ /* 0x000fe20000000800 */
[----:B------:R-:W-:Y:S01]  /*8200*/  FFMA2 R10, R10.F32x2.HI_LO, R6.F32x2.HI_LO, 0.69514614343643188477 ;  /* 0x3f31f5190a0a7449 */ /* 0x000fe20000200006 */
[----:B--2---:R-:W-:Y:S01]  /*8210*/  F2FP.SATFINITE.E4M3.F32.PACK_AB_MERGE_C R0, R99, R98, RZ ;  /* 0x000000626300723e */ /* 0x004fe200048070ff */
[----:B------:R-:W-:-:S02]  /*8220*/  FADD2 R8, R96.F32x2.HI_LO, -R8.F32x2.HI_LO ;  /* 0x800000086008724b */ /* 0x000fc40000000000 */
[----:B------:R-:W-:Y:S02]  /*8230*/  FFMA2 R6, R10.F32x2.HI_LO, R6.F32x2.HI_LO, 1 ;  /* 0x3f8000000a067449 */ /* 0x000fe40000200006 */
[----:B------:R-:W-:Y:S01]  /*8240*/  FFMA2 R10, R8.F32x2.HI_LO, R157.F32, 0.22756439447402954102 ;  /* 0x3e6906a4080a7449 */ /* 0x000fe2000120009d */
[----:B------:R-:W-:Y:S01]  /*8250*/  MUFU.EX2 R38, R38 ;  /* 0x0000002600267308 */ /* 0x000fe20000000800 */
[----:B------:R-:W-:Y:S01]  /*8260*/  IMAD R96, R4, 0x800000, R6 ;  /* 0x0080000004607824 */ /* 0x000fe200078e0206 */
[----:B------:R-:W-:Y:S01]  /*8270*/  F2FP.SATFINITE.E4M3.F32.PACK_AB_MERGE_C R4, R119, R118, RZ ;  /* 0x000000767704723e */ /* 0x000fe200048070ff */
[----:B------:R-:W-:Y:S01]  /*8280*/  IMAD R97, R5, 0x800000, R7 ;  /* 0x0080000005617824 */ /* 0x000fe200078e0207 */
[----:B------:R-:W-:Y:S01]  /*8290*/  F2FP.SATFINITE.E4M3.F32.PACK_AB_MERGE_C R5, R71, R70, RZ ;  /* 0x000000464705723e */ /* 0x000fe200048070ff */
[----:B------:R-:W-:Y:S01]  /*82a0*/  FFMA2 R10, R10.F32x2.HI_LO, R8.F32x2.HI_LO, 0.69514614343643188477 ;  /* 0x3f31f5190a0a7449 */ /* 0x000fe20000200008 */
[----:B------:R-:W-:Y:S02]  /*82b0*/  F2FP.SATFINITE.E4M3.F32.PACK_AB_MERGE_C R7, R81, R80, RZ ;  /* 0x000000505107723e */ /* 0x000fe400048070ff */
[----:B------:R-:W-:Y:S01]  /*82c0*/  PRMT R4, R4, 0x5410, R5 ;  /* 0x0000541004047816 */ /* 0x000fe20000000005 */
[----:B------:R-:W-:Y:S01]  /*82d0*/  FFMA2 R8, R10.F32x2.HI_LO, R8.F32x2.HI_LO, 1 ;  /* 0x3f8000000a087449 */ /* 0x000fe20000200008 */
[----:B------:R-:W-:Y:S01]  /*82e0*/  F2FP.SATFINITE.E4M3.F32.PACK_AB_MERGE_C R5, R83, R82, RZ ;  /* 0x000000525305723e */ /* 0x000fe200048070ff */
[----:B------:R-:W-:Y:S01]  /*82f0*/  MUFU.EX2 R39, R39 ;  /* 0x0000002700277308 */ /* 0x000fe20000000800 */
[----:B------:R-:W-:Y:S01]  /*8300*/  F2FP.SATFINITE.E4M3.F32.PACK_AB_MERGE_C R6, R75, R74, RZ ;  /* 0x0000004a4b06723e */ /* 0x000fe200048070ff */
[----:B------:R-:W-:Y:S01]  /*8310*/  IMAD R94, R94, 0x800000, R8 ;  /* 0x008000005e5e7824 */ /* 0x000fe200078e0208 */
[----:B------:R-:W-:Y:S01]  /*8320*/  PRMT R7, R7, 0x5410, R5 ;  /* 0x0000541007077816 */ /* 0x000fe20000000005 */
[----:B------:R-:W-:Y:S01]  /*8330*/  IMAD R95, R95, 0x800000, R9 ;  /* 0x008000005f5f7824 */ /* 0x000fe200078e0209 */
[----:B------:R-:W-:-:S02]  /*8340*/  F2FP.SATFINITE.E4M3.F32.PACK_AB_MERGE_C R5, R73, R72, RZ ;  /* 0x000000484905723e */ /* 0x000fc400048070ff */
[----:B------:R-:W-:Y:S01]  /*8350*/  F2FP.SATFINITE.E4M3.F32.PACK_AB_MERGE_C R8, R79, R78, RZ ;  /* 0x0000004e4f08723e */ /* 0x000fe200048070ff */
[----:B------:R-:W-:Y:S01]  /*8360*/  MUFU.EX2 R48, R48 ;  /* 0x0000003000307308 */ /* 0x000fe20000000800 */
[----:B------:R-:W-:Y:S02]  /*8370*/  PRMT R5, R5, 0x5410, R6 ;  /* 0x0000541005057816 */ /* 0x000fe40000000006 */
[----:B------:R-:W-:Y:S02]  /*8380*/  F2FP.SATFINITE.E4M3.F32.PACK_AB_MERGE_C R6, R77, R76, RZ ;  /* 0x0000004c4d06723e */ /* 0x000fe400048070ff */
[----:B------:R-:W-:Y:S02]  /*8390*/  F2FP.SATFINITE.E4M3.F32.PACK_AB_MERGE_C R9, R87, R86, RZ ;  /* 0x000000565709723e */ /* 0x000fe400048070ff */
[----:B------:R-:W-:Y:S01]  /*83a0*/  PRMT R6, R6, 0x5410, R8 ;  /* 0x0000541006067816 */ /* 0x000fe20000000008 */
[----:B------:R-:W-:Y:S01]  /*83b0*/  MUFU.EX2 R49, R49 ;  /* 0x0000003100317308 */ /* 0x000fe20000000800 */
[----:B------:R-:W-:-:S02]  /*83c0*/  F2FP.SATFINITE.E4M3.F32.PACK_AB_MERGE_C R8, R85, R84, RZ ;  /* 0x000000545508723e */ /* 0x000fc400048070ff */
[----:B------:R-:W-:Y:S02]  /*83d0*/  F2FP.SATFINITE.E4M3.F32.PACK_AB_MERGE_C R10, R91, R90, RZ ;  /* 0x0000005a5b0a723e */ /* 0x000fe400048070ff */
[----:B------:R-:W-:Y:S02]  /*83e0*/  PRMT R8, R8, 0x5410, R9 ;  /* 0x0000541008087816 */ /* 0x000fe40000000009 */
[----:B------:R-:W-:Y:S01]  /*83f0*/  F2FP.SATFINITE.E4M3.F32.PACK_AB_MERGE_C R9, R89, R88, RZ ;  /* 0x000000585909723e */ /* 0x000fe200048070ff */
[----:B------:R-:W-:Y:S01]  /*8400*/  MUFU.EX2 R50, R50 ;  /* 0x0000003200327308 */ /* 0x000fe20000000800 */
[----:B------:R-:W-:Y:S02]  /*8410*/  F2FP.SATFINITE.E4M3.F32.PACK_AB_MERGE_C R11, R97, R96, RZ ;  /* 0x00000060610b723e */ /* 0x000fe400048070ff */
[----:B------:R-:W-:Y:S02]  /*8420*/  PRMT R9, R9, 0x5410, R10 ;  /* 0x0000541009097816 */ /* 0x000fe4000000000a */
[----:B------:R-:W-:-:S03]  /*8430*/  F2FP.SATFINITE.E4M3.F32.PACK_AB_MERGE_C R10, R93, R92, RZ ;  /* 0x0000005c5d0a723e */ /* 0x000fc600048070ff */
[----:B------:R-:W-:Y:S01]  /*8440*/  MUFU.EX2 R51, R51 ;  /* 0x0000003300337308 */ /* 0x000fe20000000800 */
[----:B------:R-:W-:Y:S02]  /*8450*/  PRMT R10, R10, 0x5410, R11 ;  /* 0x000054100a0a7816 */ /* 0x000fe4000000000b */
[----:B------:R-:W-:-:S04]  /*8460*/  F2FP.SATFINITE.E4M3.F32.PACK_AB_MERGE_C R11, R95, R94, RZ ;  /* 0x0000005e5f0b723e */ /* 0x000fc800048070ff */
[----:B------:R-:W-:Y:S01]  /*8470*/  PRMT R11, R11, 0x5410, R0 ;  /* 0x000054100b0b7816 */ /* 0x000fe20000000000 */
[----:B------:R-:W-:Y:S01]  /*8480*/  MUFU.EX2 R40, R40 ;  /* 0x0000002800287308 */ /* 0x000fe20000000800 */
[----:B------:R-:W2:Y:S02]  /*8490*/  S2R R0, SR_TID.X ;  /* 0x0000000000007919 */ /* 0x000ea40000002100 */
[----:B------:R3:W-:Y:S01]  /*84a0*/  STTM.x8 tmem[UR4], R4 ;  /* 0x00000004000079ed */ /* 0x0007e200081c0004 */
[----:B------:R-:W-:-:S04]  /*84b0*/  R2UR UR4, R152 ;  /* 0x00000000980472ca */ /* 0x000fc800000e0000 */
[----:B------:R-:W-:Y:S08]  /*84c0*/  MUFU.EX2 R41, R41 ;  /* 0x0000002900297308 */ /* 0x000ff00000000800 */
[----:B------:R-:W-:Y:S08]  /*84d0*/  MUFU.EX2 R46, R46 ;  /* 0x0000002e002e7308 */ /* 0x000ff00000000800 */
[----:B------:R-:W-:Y:S08]  /*84e0*/  MUFU.EX2 R47, R47 ;  /* 0x0000002f002f7308 */ /* 0x000ff00000000800 */
[----:B------:R-:W-:Y:S01]  /*84f0*/  MUFU.EX2 R56, R56 ;  /* 0x0000003800387308 */ /* 0x000fe20000000800 */
[----:B--2---:R-:W-:-:S07]  /*8500*/  SHF.R.U32.HI R0, RZ, 0x5, R0 ;  /* 0x00000005ff007819 */ /* 0x004fce0000011600 */
[----:B------:R-:W-:Y:S01]  /*8510*/  MUFU.EX2 R57, R57 ;  /* 0x0000003900397308 */ /* 0x000fe20000000800 */
[----:B---3--:R-:W-:-:S04]  /*8520*/  FADD2.RM R4, R42.F32x2.HI_LO, 12582912 ;  /* 0x4b4000002a04744b */ /* 0x008fc80000204000 */
        /* <DEDUP_REMOVED lines=8> */
[----:B------:R-:W-:Y:S01]  /*85b0*/  MUFU.EX2 R60, R60 ;  /* 0x0000003c003c7308 */ /* 0x000fe20000000800 */
[----:B------:R-:W-:Y:S01]  /*85c0*/  FMNMX R7, R45, -127, !PT ;  /* 0xc2fe00002d077809 */ /* 0x000fe20007800000 */
[----:B------:R-:W-:Y:S02]  /*85d0*/  IMAD R42, R4, 0x800000, R42 ;  /* 0x00800000042a7824 */ /* 0x000fe400078e022a */
[----:B------:R-:W-:Y:S02]  /*85e0*/  IMAD R43, R5, 0x800000, R43 ;  /* 0x00800000052b7824 */ /* 0x000fe400078e022b */
[----:B------:R-:W-:Y:S02]  /*85f0*/  FADD2.RM R44, R6.F32x2.HI_LO, 12582912 ;  /* 0x4b400000062c744b */ /* 0x000fe40000204000 */
[----:B------:R-:W-:Y:S02]  /*8600*/  MUFU.EX2 R61, R61 ;  /* 0x0000003d003d7308 */ /* 0x000fe40000000800 */
[----:B------:R-:W-:-:S04]  /*8610*/  FADD2 R8, R44.F32x2.HI_LO, -12582912 ;  /* 0xcb4000002c08744b */ /* 0x000fc80000200000 */
[----:B------:R-:W-:Y:S02]  /*8620*/  FADD2 R6, R6.F32x2.HI_LO, -R8.F32x2.HI_LO ;  /* 0x800000080606724b */ /* 0x000fe40000000000 */
[----:B------:R-:W-:Y:S02]  /*8630*/  MUFU.EX2 R66, R66 ;  /* 0x0000004200427308 */ /* 0x000fe40000000800 */
[----:B------:R-:W-:-:S04]  /*8640*/  FFMA2 R8, R6.F32x2.HI_LO, R157.F32, 0.22756439447402954102 ;  /* 0x3e6906a406087449 */ /* 0x000fc8000120009d */
[-C--:B------:R-:W-:Y:S02]  /*8650*/  FFMA2 R8, R8.F32x2.HI_LO, R6.reuse.F32x2.HI_LO, 0.69514614343643188477 ;  /* 0x3f31f51908087449 */ /* 0x080fe40000200006 */
[----:B------:R-:W2:Y:S02]  /*8660*/  MUFU.EX2 R67, R67 ;  /* 0x0000004300437308 */ /* 0x000ea40000000800 */
        /* <DEDUP_REMOVED lines=17> */
[----:B------:R-:W3:Y:S01]  /*8780*/  MUFU.EX2 R65, R65 ;  /* 0x0000004100417308 */ /* 0x000ee20000000800 */
[----:B------:R-:W-:Y:S02]  /*8790*/  IMAD R53, R53, 0x800000, R5 ;  /* 0x0080000035357824 */ /* 0x000fe400078e0205 */
[----:B------:R-:W-:Y:S02]  /*87a0*/  FADD2.RM R4, R144.F32x2.HI_LO, 12582912 ;  /* 0x4b4000009004744b */ /* 0x000fe40000204000 */
        /* <DEDUP_REMOVED lines=8> */
[----:B------:R-:W-:Y:S01]  /*8830*/  MUFU.EX2 R150, R150 ;  /* 0x0000009600967308 */ /* 0x000fe20000000800 */
[----:B------:R-:W-:Y:S02]  /*8840*/  FADD2 R6, R4.F32x2.HI_LO, -12582912 ;  /* 0xcb4000000406744b */ /* 0x000fe40000200000 */
[----:B------:R-:W-:Y:S02]  /*8850*/  IMAD R54, R54, 0x800000, R8 ;  /* 0x0080000036367824 */ /* 0x000fe400078e0208 */
[----:B------:R-:W-:Y:S02]  /*8860*/  FADD2 R6, R144.F32x2.HI_LO, -R6.F32x2.HI_LO ;  /* 0x800000069006724b */ /* 0x000fe40000000000 */
[----:B------:R-:W-:Y:S02]  /*8870*/  IMAD R55, R55, 0x800000, R9 ;  /* 0x0080000037377824 */ /* 0x000fe400078e0209 */
[----:B------:R-:W-:Y:S01]  /*8880*/  FADD2.RM R144, R148.F32x2.HI_LO, 12582912 ;  /* 0x4b4000009490744b */ /* 0x000fe20000204000 */
[----:B------:R-:W4:Y:S01]  /*8890*/  MUFU.EX2 R151, R151 ;  /* 0x0000009700977308 */ /* 0x000f220000000800 */
[----:B------:R-:W-:-:S02]  /*88a0*/  FFMA2 R10, R6.F32x2.HI_LO, R157.F32, 0.22756439447402954102 ;  /* 0x3e6906a4060a7449 */ /* 0x000fc4000120009d */
[----:B------:R-:W-:Y:S02]  /*88b0*/  FADD2 R8, R144.F32x2.HI_LO, -12582912 ;  /* 0xcb4000009008744b */ /* 0x000fe40000200000 */
[-C--:B------:R-:W-:Y:S02]  /*88c0*/  FFMA2 R10, R10.F32x2.HI_LO, R6.reuse.F32x2.HI_LO, 0.69514614343643188477 ;  /* 0x3f31f5190a0a7449 */ /* 0x080fe40000200006 */
[----:B------:R-:W-:Y:S01]  /*88d0*/  FADD2 R8, R148.F32x2.HI_LO, -R8.F32x2.HI_LO ;  /* 0x800000089408724b */ /* 0x000fe20000000000 */
[----:B------:R-:W-:Y:S01]  /*88e0*/  MUFU.EX2 R12, R12 ;  /* 0x0000000c000c7308 */ /* 0x000fe20000000800 */
[----:B------:R-:W-:Y:S02]  /*88f0*/  FFMA2 R6, R10.F32x2.HI_LO, R6.F32x2.HI_LO, 1 ;  /* 0x3f8000000a067449 */ /* 0x000fe40000200006 */
[----:B------:R-:W-:Y:S01]  /*8900*/  FFMA2 R10, R8.F32x2.HI_LO, R157.F32, 0.22756439447402954102 ;  /* 0x3e6906a4080a7449 */ /* 0x000fe2000120009d */
[----:B--2---:R-:W-:Y:S01]  /*8910*/  F2FP.SATFINITE.E4M3.F32.PACK_AB_MERGE_C R157, R67, R66, RZ ;  /* 0x00000042439d723e */ /* 0x004fe200048070ff */
[----:B------:R-:W-:Y:S01]  /*8920*/  IMAD R148, R4, 0x800000, R6 ;  /* 0x0080000004947824 */ /* 0x000fe200078e0206 */
[----:B------:R-:W-:Y:S01]  /*8930*/  F2FP.SATFINITE.E4M3.F32.PACK_AB_MERGE_C R4, R37, R36, RZ ;  /* 0x000000242504723e */ /* 0x000fe200048070ff */
[----:B------:R-:W-:Y:S01]  /*8940*/  IMAD R149, R5, 0x800000, R7 ;  /* 0x0080000005957824 */ /* 0x000fe200078e0207 */
[----:B------:R-:W-:Y:S01]  /*8950*/  F2FP.SATFINITE.E4M3.F32.PACK_AB_MERGE_C R5, R39, R38, RZ ;  /* 0x000000262705723e */ /* 0x000fe200048070ff */
[----:B------:R-:W-:Y:S01]  /*8960*/  FFMA2 R10, R10.F32x2.HI_LO, R8.F32x2.HI_LO, 0.69514614343643188477 ;  /* 0x3f31f5190a0a7449 */ /* 0x000fe20000200008 */
[----:B------:R-:W-:Y:S01]  /*8970*/  F2FP.SATFINITE.E4M3.F32.PACK_AB_MERGE_C R7, R49, R48, RZ ;  /* 0x000000303107723e */ /* 0x000fe200048070ff */
[----:B------:R-:W-:Y:S01]  /*8980*/  MUFU.EX2 R13, R13 ;  /* 0x0000000d000d7308 */ /* 0x000fe20000000800 */
[----:B------:R-:W-:Y:S01]  /*8990*/  PRMT R4, R4, 0x5410, R5 ;  /* 0x0000541004047816 */ /* 0x000fe20000000005 */
[----:B------:R-:W-:Y:S01]  /*89a0*/  FFMA2 R8, R10.F32x2.HI_LO, R8.F32x2.HI_LO, 1 ;  /* 0x3f8000000a087449 */ /* 0x000fe20000200008 */
[----:B------:R-:W-:-:S02]  /*89b0*/  F2FP.SATFINITE.E4M3.F32.PACK_AB_MERGE_C R5, R51, R50, RZ ;  /* 0x000000323305723e */ /* 0x000fc400048070ff */
[----:B------:R-:W-:Y:S01]  /*89c0*/  F2FP.SATFINITE.E4M3.F32.PACK_AB_MERGE_C R6, R43, R42, RZ ;  /* 0x0000002a2b06723e */ /* 0x000fe200048070ff */
[----:B------:R-:W-:Y:S01]  /*89d0*/  IMAD R144, R144, 0x800000, R8 ;  /* 0x0080000090907824 */ /* 0x000fe200078e0208 */
[----:B------:R-:W-:Y:S01]  /*89e0*/  PRMT R7, R7, 0x5410, R5 ;  /* 0x0000541007077816 */ /* 0x000fe20000000005 */
[----:B------:R-:W-:Y:S01]  /*89f0*/  IMAD R145, R145, 0x800000, R9 ;  /* 0x0080000091917824 */ /* 0x000fe200078e0209 */
[----:B------:R-:W-:Y:S01]  /*8a00*/  F2FP.SATFINITE.E4M3.F32.PACK_AB_MERGE_C R5, R41, R40, RZ ;  /* 0x000000282905723e */ /* 0x000fe200048070ff */
[----:B------:R-:W-:Y:S01]  /*8a10*/  MUFU.EX2 R14, R14 ;  /* 0x0000000e000e7308 */ /* 0x000fe20000000800 */
[----:B------:R-:W-:Y:S02]  /*8a20*/  F2FP.SATFINITE.E4M3.F32.PACK_AB_MERGE_C R8, R47, R46, RZ ;  /* 0x0000002e2f08723e */ /* 0x000fe400048070ff */
[----:B------:R-:W-:Y:S02]  /*8a30*/  PRMT R5, R5, 0x5410, R6 ;  /* 0x0000541005057816 */ /* 0x000fe40000000006 */
[----:B------:R-:W-:-:S02]  /*8a40*/  F2FP.SATFINITE.E4M3.F32.PACK_AB_MERGE_C R6, R45, R44, RZ ;  /* 0x0000002c2d06723e */ /* 0x000fc400048070ff */
[----:B------:R-:W-:Y:S01]  /*8a50*/  F2FP.SATFINITE.E4M3.F32.PACK_AB_MERGE_C R9, R55, R54, RZ ;  /* 0x000000363709723e */ /* 0x000fe200048070ff */
[----:B------:R-:W2:Y:S01]  /*8a60*/  MUFU.EX2 R15, R15 ;  /* 0x0000000f000f7308 */ /* 0x000ea20000000800 */
        /* <DEDUP_REMOVED lines=9> */
[----:B------:R-:W-:Y:S03]  /*8b00*/  MUFU.EX2 R17, R17 ;  /* 0x0000001100117308 */ /* 0x000fe60000000800 */
[----:B------:R-:W-:Y:S02]  /*8b10*/  PRMT R10, R10, 0x5410, R11 ;  /* 0x000054100a0a7816 */ /* 0x000fe4000000000b */
[----:B------:R-:W-:-:S03]  /*8b20*/  F2FP.SATFINITE.E4M3.F32.PACK_AB_MERGE_C R11, R145, R144, RZ ;  /* 0x00000090910b723e */ /* 0x000fc600048070ff */
[----:B------:R-:W-:Y:S01]  /*8b30*/  MUFU.EX2 R18, R18 ;  /* 0x0000001200127308 */ /* 0x000fe20000000800 */
[----:B------:R-:W-:-:S04]  /*8b40*/  PRMT R11, R11, 0x5410, R157 ;  /* 0x000054100b0b7816 */ /* 0x000fc8000000009d */
[----:B------:R3:W-:Y:S01]  /*8b50*/  STTM.x8 tmem[UR4], R4 ;  /* 0x00000004000079ed */ /* 0x0007e200081c0004 */
[----:B------:R-:W-:Y:S01]  /*8b60*/  R2UR UR4, R153 ;  /* 0x00000000990472ca */ /* 0x000fe200000e0000 */
[----:B------:R-:W5:Y:S01]  /*8b70*/  FENCE.VIEW.ASYNC.T ;  /* 0x00000000000073c6 */ /* 0x000f620000000200 */
[----:B------:R-:W1:Y:S08]  /*8b80*/  MUFU.EX2 R19, R19 ;  /* 0x0000001300137308 */ /* 0x000e700000000800 */
[----:B------:R-:W-:Y:S08]  /*8b90*/  MUFU.EX2 R20, R20 ;  /* 0x0000001400147308 */ /* 0x000ff00000000800 */
[----:B------:R-:W-:Y:S08]  /*8ba0*/  MUFU.EX2 R21, R21 ;  /* 0x0000001500157308 */ /* 0x000ff00000000800 */
[----:B------:R-:W-:Y:S08]  /*8bb0*/  MUFU.EX2 R22, R22 ;  /* 0x0000001600167308 */ /* 0x000ff00000000800 */
[----:B------:R-:W1:Y:S01]  /*8bc0*/  MUFU.EX2 R23, R23 ;  /* 0x0000001700177308 */ /* 0x000e620000000800 */
[----:B---3--:R-:W-:-:S02]  /*8bd0*/  F2FP.SATFINITE.E4M3.F32.PACK_AB_MERGE_C R5, R65, R64, RZ ;  /* 0x000000404105723e */ /* 0x008fc400048070ff */
[----:B------:R-:W-:Y:S02]  /*8be0*/  F2FP.SATFINITE.E4M3.F32.PACK_AB_MERGE_C R4, R63, R62, RZ ;  /* 0x0000003e3f04723e */ /* 0x000fe400048070ff */
[----:B----4-:R-:W-:Y:S02]  /*8bf0*/  F2FP.SATFINITE.E4M3.F32.PACK_AB_MERGE_C R6, R151, R150, RZ ;  /* 0x000000969706723e */ /* 0x010fe400048070ff */
[----:B------:R-:W-:Y:S01]  /*8c00*/  PRMT R4, R4, 0x5410, R5 ;  /* 0x0000541004047816 */ /* 0x000fe20000000005 */
[----:B------:R-:W-:Y:S01]  /*8c10*/  MUFU.EX2 R24, R24 ;  /* 0x0000001800187308 */ /* 0x000fe20000000800 */
[----:B------:R-:W-:Y:S02]  /*8c20*/  F2FP.SATFINITE.E4M3.F32.PACK_AB_MERGE_C R5, R147, R146, RZ ;  /* 0x000000929305723e */ /* 0x000fe400048070ff */
[----:B--2---:R-:W-:Y:S02]  /*8c30*/  F2FP.SATFINITE.E4M3.F32.PACK_AB_MERGE_C R7, R15, R14, RZ ;  /* 0x0000000e0f07723e */ /* 0x004fe400048070ff */
[----:B------:R-:W-:-:S02]  /*8c40*/  PRMT R5, R5, 0x5410, R6 ;  /* 0x0000541005057816 */ /* 0x000fc40000000006 */
[----:B------:R-:W-:Y:S01]  /*8c50*/  F2FP.SATFINITE.E4M3.F32.PACK_AB_MERGE_C R6, R13, R12, RZ ;  /* 0x0000000c0d06723e */ /* 0x000fe200048070ff */
[----:B------:R-:W2:Y:S01]  /*8c60*/  MUFU.EX2 R25, R25 ;  /* 0x0000001900197308 */ /* 0x000ea20000000800 */
[----:B-1----:R-:W-:Y:S02]  /*8c70*/  F2FP.SATFINITE.E4M3.F32.PACK_AB_MERGE_C R8, R19, R18, RZ ;  /* 0x000000121308723e */ /* 0x002fe400048070ff */
[----:B------:R-:W-:Y:S02]  /*8c80*/  PRMT R6, R6, 0x5410, R7 ;  /* 0x0000541006067816 */ /* 0x000fe40000000007 */
[----:B------:R-:W-:Y:S02]  /*8c90*/  F2FP.SATFINITE.E4M3.F32.PACK_AB_MERGE_C R7, R17, R16, RZ ;  /* 0x000000101107723e */ /* 0x000fe400048070ff */
[----:B------:R-:W-:Y:S01]  /*8ca0*/  F2FP.SATFINITE.E4M3.F32.PACK_AB_MERGE_C R9, R23, R22, RZ ;  /* 0x000000161709723e */ /* 0x000fe200048070ff */
[----:B------:R-:W-:Y:S01]  /*8cb0*/  MUFU.EX2 R26, R26 ;  /* 0x0000001a001a7308 */ /* 0x000fe20000000800 */
[----:B------:R-:W-:-:S02]  /*8cc0*/  PRMT R7, R7, 0x5410, R8 ;  /* 0x0000541007077816 */ /* 0x000fc40000000008 */
[----:B------:R-:W-:-:S04]  /*8cd0*/  F2FP.SATFINITE.E4M3.F32.PACK_AB_MERGE_C R8, R21, R20, RZ ;  /* 0x000000141508723e */ /* 0x000fc800048070ff */
[----:B------:R-:W-:Y:S01]  /*8ce0*/  PRMT R8, R8, 0x5410, R9 ;  /* 0x0000541008087816 */ /* 0x000fe20000000009 */
[----:B------:R-:W1:Y:S01]  /*8cf0*/  MUFU.EX2 R27, R27 ;  /* 0x0000001b001b7308 */ /* 0x000e620000000800 */
[----:B--2---:R-:W-:-:S07]  /*8d00*/  F2FP.SATFINITE.E4M3.F32.PACK_AB_MERGE_C R9, R25, R24, RZ ;  /* 0x000000181909723e */ /* 0x004fce00048070ff */
[----:B------:R-:W-:Y:S08]  /*8d10*/  MUFU.EX2 R28, R28 ;  /* 0x0000001c001c7308 */ /* 0x000ff00000000800 */
[----:B------:R-:W2:Y:S01]  /*8d20*/  MUFU.EX2 R29, R29 ;  /* 0x0000001d001d7308 */ /* 0x000ea20000000800 */
[----:B-1----:R-:W-:-:S04]  /*8d30*/  F2FP.SATFINITE.E4M3.F32.PACK_AB_MERGE_C R10, R27, R26, RZ ;  /* 0x0000001a1b0a723e */ /* 0x002fc800048070ff */
[----:B------:R-:W-:-:S03]  /*8d40*/  PRMT R9, R9, 0x5410, R10 ;  /* 0x0000541009097816 */ /* 0x000fc6000000000a */
[----:B------:R-:W-:Y:S08]  /*8d50*/  MUFU.EX2 R30, R30 ;  /* 0x0000001e001e7308 */ /* 0x000ff00000000800 */
[----:B------:R-:W1:Y:S01]  /*8d60*/  MUFU.EX2 R31, R31 ;  /* 0x0000001f001f7308 */ /* 0x000e620000000800 */
[----:B--2---:R-:W-:-:S07]  /*8d70*/  F2FP.SATFINITE.E4M3.F32.PACK_AB_MERGE_C R10, R29, R28, RZ ;  /* 0x0000001c1d0a723e */ /* 0x004fce00048070ff */
[----:B------:R-:W-:Y:S08]  /*8d80*/  MUFU.EX2 R32, R32 ;  /* 0x0000002000207308 */ /* 0x000ff00000000800 */
[----:B------:R-:W-:Y:S01]  /*8d90*/  MUFU.EX2 R34, R34 ;  /* 0x0000002200227308 */ /* 0x000fe20000000800 */
[----:B-1----:R-:W-:-:S04]  /*8da0*/  F2FP.SATFINITE.E4M3.F32.PACK_AB_MERGE_C R11, R31, R30, RZ ;  /* 0x0000001e1f0b723e */ /* 0x002fc800048070ff */
[----:B------:R-:W-:-:S03]  /*8db0*/  PRMT R10, R10, 0x5410, R11 ;  /* 0x000054100a0a7816 */ /* 0x000fc6000000000b */
[----:B------:R-:W1:Y:S08]  /*8dc0*/  MUFU.EX2 R35, R35 ;  /* 0x0000002300237308 */ /* 0x000e700000000800 */
[----:B------:R-:W2:Y:S01]  /*8dd0*/  MUFU.EX2 R33, R33 ;  /* 0x0000002100217308 */ /* 0x000ea20000000800 */
[----:B-1----:R-:W-:Y:S02]  /*8de0*/  F2FP.SATFINITE.E4M3.F32.PACK_AB_MERGE_C R157, R35, R34, RZ ;  /* 0x00000022239d723e */ /* 0x002fe400048070ff */
[----:B--2---:R-:W-:-:S04]  /*8df0*/  F2FP.SATFINITE.E4M3.F32.PACK_AB_MERGE_C R11, R33, R32, RZ ;  /* 0x00000020210b723e */ /* 0x004fc800048070ff */
[----:B------:R-:W-:Y:S01]  /*8e00*/  PRMT R11, R11, 0x5410, R157 ;  /* 0x000054100b0b7816 */ /* 0x000fe2000000009d */
[----:B------:R-:W-:-:S04]  /*8e10*/  IMAD.MOV.U32 R157, RZ, RZ, 0x1 ;  /* 0x00000001ff9d7424 */ /* 0x000fc800078e00ff */
[----:B-----5:R1:W-:Y:S01]  /*8e20*/  SYNCS.ARRIVE.TRANS64.RED.ART0 RZ, [UR9], R157 ;  /* 0x0000009dffff79a7 */ /* 0x0203e20008500409 */
[----:B------:R2:W-:Y:S01]  /*8e30*/  STTM.x8 tmem[UR4], R4 ;  /* 0x00000004000079ed */ /* 0x0005e200081c0004 */
[----:B------:R-:W3:Y:S02]  /*8e40*/  FENCE.VIEW.ASYNC.T ;  /* 0x00000000000073c6 */ /* 0x000ee40000000200 */
[----:B---3--:R-:W-:Y:S01]  /*8e50*/  NOP ;  /* 0x0000000000007918 */ /* 0x008fe20000000000 */
[----:B------:R1:W-:Y:S01]  /*8e60*/  @P0 SYNCS.ARRIVE.TRANS64.RED.ART0 RZ, [UR8], R157 ;  /* 0x0000009dffff09a7 */ /* 0x0003e20008500408 */
[----:B--2---:R-:W-:-:S04]  /*8e70*/  IMAD.U32 R6, R140, -0x80000000, RZ ;  /* 0x800000008c067824 */ /* 0x004fc800078e00ff */
[----:B------:R-:W2:Y:S02]  /*8e80*/  SYNCS.PHASECHK.TRANS64.TRYWAIT P0, [UR5+0x1c8], R6 ;  /* 0x0001c806ff0075a7 */ /* 0x000ea40008001105 */
[----:B-12---:R-:W-:Y:S05]  /*8e90*/  @!P0 BRA `(.L_x_71) ;  /* 0x0000003000348947 */ /* 0x006fea0003800000 */
.L_x_140:
[----:B------:R-:W-:Y:S01]  /*8ea0*/  MOV R157, UR10 ;  /* 0x0000000a009d7c02 */ /* 0x000fe20008000f00 */
[----:B------:R-:W-:Y:S01]  /*8eb0*/  FMUL R156, R156, R155 ;  /* 0x0000009b9c9c7220 */ /* 0x000fe20000400000 */
[----:B------:R-:W-:Y:S01]  /*8ec0*/  FADD2 R102, R102.F32x2.HI_LO, R110.F32x2.HI_LO ;  /* 0x0000006e6666724b */ /* 0x000fe20000000000 */
[----:B------:R-:W-:Y:S01]  /*8ed0*/  UIADD3 UR6, UPT, UPT, UR6, 0x1, URZ ;  /* 0x0000000106067890 */ /* 0x000fe2000fffe0ff */
[----:B------:R-:W-:Y:S01]  /*8ee0*/  FADD2 R104, R104.F32x2.HI_LO, R112.F32x2.HI_LO ;  /* 0x000000706868724b */ /* 0x000fe20000000000 */
[----:B------:R-:W-:Y:S01]  /*8ef0*/  LOP3.LUT R140, R140, 0x1, RZ, 0x3c, !PT ;  /* 0x000000018c8c7812 */ /* 0x000fe200078e3cff */
[----:B------:R-:W-:Y:S01]  /*8f00*/  FADD2 R156, R156.F32x2.HI_LO, R100.F32x2.HI_LO ;  /* 0x000000649c9c724b */ /* 0x000fe20000000000 */
[----:B------:R-:W-:Y:S01]  /*8f10*/  UISETP.NE.AND UP0, UPT, UR6, UR7, UPT ;  /* 0x000000070600728c */ /* 0x000fe2000bf05270 */
[----:B------:R-:W-:Y:S01]  /*8f20*/  FADD2 R106, R106.F32x2.HI_LO, R114.F32x2.HI_LO ;  /* 0x000000726a6a724b */ /* 0x000fe20000000000 */
[----:B------:R-:W-:Y:S01]  /*8f30*/  LOP3.LUT R139, R139, 0x1, RZ, 0x3c, !PT ;  /* 0x000000018b8b7812 */ /* 0x000fe200078e3cff */
[----:B------:R-:W-:-:S02]  /*8f40*/  FADD2 R156, R156.F32x2.HI_LO, R108.F32x2.HI_LO ;  /* 0x0000006c9c9c724b */ /* 0x000fc40000000000 */
[----:B------:R-:W-:Y:S02]  /*8f50*/  FADD2 R102, R102.F32x2.HI_LO, R68.F32x2.HI_LO ;  /* 0x000000446666724b */ /* 0x000fe40000000000 */
[----:B------:R-:W-:Y:S02]  /*8f60*/  FADD2 R104, R104.F32x2.HI_LO, R120.F32x2.HI_LO ;  /* 0x000000786868724b */ /* 0x000fe40000000000 */
[----:B------:R-:W-:Y:S02]  /*8f70*/  FADD2 R106, R106.F32x2.HI_LO, R122.F32x2.HI_LO ;  /* 0x0000007a6a6a724b */ /* 0x000fe40000000000 */
[----:B------:R-:W-:Y:S02]  /*8f80*/  FADD2 R156, R156.F32x2.HI_LO, R116.F32x2.HI_LO ;  /* 0x000000749c9c724b */ /* 0x000fe40000000000 */
[----:B------:R-:W-:Y:S02]  /*8f90*/  FADD2 R102, R102.F32x2.HI_LO, R126.F32x2.HI_LO ;  /* 0x0000007e6666724b */ /* 0x000fe40000000000 */
        /* <DEDUP_REMOVED lines=52> */
[----:B------:R-:W-:Y:S01]  /*92e0*/  FADD2 R102, R156.F32x2.HI_LO, R102.F32x2.HI_LO ;  /* 0x000000669c66724b */ /* 0x000fe20000000000 */
[----:B------:R-:W-:-:S03]  /*92f0*/  MOV R157, R154 ;  /* 0x0000009a009d7202 */ /* 0x000fc60000000f00 */
[----:B------:R-:W-:-:S04]  /*9300*/  FADD2 R102, R102.F32x2.HI_LO, R104.F32x2.HI_LO ;  /* 0x000000686666724b */ /* 0x000fc80000000000 */
[----:B------:R-:W-:Y:S01]  /*9310*/  FADD R155, R102, R103 ;  /* 0x00000067669b7221 */ /* 0x000fe20000000000 */
[----:B------:R-:W-:Y:S06]  /*9320*/  BRA.U UP0, `(.L_x_72) ;  /* 0xffffffdd00147547 */ /* 0x000fec000b83ffff */
.L_x_69:
[----:B------:R-:W2:Y:S01]  /*9330*/  S2R R3, SR_TID.X ;  /* 0x0000000000037919 */ /* 0x000ea20000002100 */
[----:B------:R-:W3:Y:S01]  /*9340*/  LDCU UR4, c[0x0][0x624] ;  /* 0x0000c480ff0477ac */ /* 0x000ee20008000800 */
[----:B------:R-:W-:-:S04]  /*9350*/  UIADD3 UR11, UPT, UPT, UR13, UR11, URZ ;  /* 0x0000000b0d0b7290 */ /* 0x000fc8000fffe0ff */
[----:B---3--:R-:W-:Y:S01]  /*9360*/  UISETP.GE.AND UP0, UPT, UR11, UR4, UPT ;  /* 0x000000040b00728c */ /* 0x008fe2000bf06270 */
[----:B--2---:R-:W-:-:S04]  /*9370*/  SHF.L.U32 R3, R3, 0x2, RZ ;  /* 0x0000000203037819 */ /* 0x004fc800000006ff */
[----:B------:R-:W-:-:S05]  /*9380*/  LOP3.LUT R3, R3, 0x1fc, RZ, 0xc0, !PT ;  /* 0x000001fc03037812 */ /* 0x000fca00078ec0ff */
[----:B------:R3:W-:Y:S04]  /*9390*/  STS [R3+UR12+0x20c], R155 ;  /* 0x00020c9b03007988 */ /* 0x0007e8000800080c */
[----:B------:R3:W-:Y:S01]  /*93a0*/  STS [R3+UR12+0x40c], R154 ;  /* 0x00040c9a03007988 */ /* 0x0007e2000800080c */
[----:B------:R3:W-:Y:S06]  /*93b0*/  BAR.ARV R132, 0x40 ;  /* 0x000100840000751d */ /* 0x0007ec0000002000 */
[----:B------:R-:W-:Y:S05]  /*93c0*/  BRA.U !UP0, `(.L_x_73) ;  /* 0xffffffb108e07547 */ /* 0x000fea000b83ffff */
.L_x_65:
[----:B--23-5:R-:W2:Y:S01]  /*93d0*/  S2R R3, SR_CgaCtaId ;  /* 0x0000000000037919 */ /* 0x02cea20000008800 */
[----:B-1----:R-:W-:Y:S01]  /*93e0*/  MOV R4, 0x400 ;  /* 0x0000040000047802 */ /* 0x002fe20000000f00 */
[----:B------:R-:W-:-:S03]  /*93f0*/  IMAD.U32 R140, R140, -0x80000000, RZ ;  /* 0x800000008c8c7824 */ /* 0x000fc600078e00ff */
[----:B--2---:R-:W-:-:S04]  /*9400*/  LEA R3, R3, R4, 0x18 ;  /* 0x0000000403037211 */ /* 0x004fc800078ec0ff */
[----:B------:R-:W1:Y:S02]  /*9410*/  SYNCS.PHASECHK.TRANS64.TRYWAIT P0, [R3+URZ+0x1c8], R140 ;  /* 0x0001c88c030075a7 */ /* 0x000e6400080011ff */
[----:B-1----:R-:W-:Y:S05]  /*9420*/  @!P0 BRA `(.L_x_74) ;  /* 0x0000002800ec8947 */ /* 0x002fea0003800000 */
.L_x_142:
[----:B------:R-:W-:Y:S06]  /*9430*/  BAR.ARV 0x2, 0x120 ;  /* 0x0084800000007b1d */ /* 0x000fec0000002000 */
[----:B------:R-:W-:Y:S05]  /*9440*/  BRA `(.L_x_75) ;  /* 0x0000000000387947 */ /* 0x000fea0003800000 */
.L_x_63:
[----:B------:R-:W-:-:S13]  /*9450*/  ISETP.NE.AND P0, PT, R0, 0xc, PT ;  /* 0x0000000c0000780c */ /* 0x000fda0003f05270 */
        /* <DEDUP_REMOVED lines=12> */
.L_x_76:
[----:B------:R-:W-:Y:S01]  /*9520*/  NOP ;  /* 0x0000000000007918 */ /* 0x000fe20000000000 */
.L_x_75:
[C---:B------:R-:W-:Y:S02]  /*9530*/  ISETP.NE.AND P0, PT, R0.reuse, 0xc, PT ;  /* 0x0000000c0000780c */ /* 0x040fe40003f05270 */
[----:B-123-5:R-:W-:-:S04]  /*9540*/  LOP3.LUT R3, R0, 0xfffffffc, RZ, 0xc0, !PT ;  /* 0xfffffffc00037812 */ /* 0x02efc800078ec0ff */
[----:B------:R-:W-:-:S07]  /*9550*/  ISETP.NE.AND P1, PT, R3, 0x8, PT ;  /* 0x000000080300780c */ /* 0x000fce0003f25270 */
[----:B------:R-:W-:Y:S06]  /*9560*/  @P0 BRA `(.L_x_77) ;  /* 0x00000000002c0947 */ /* 0x000fec0003800000 */
        /* <DEDUP_REMOVED lines=11> */
.L_x_77:
[----:B------:R-:W-:Y:S01]  /*9620*/  NOP ;  /* 0x0000000000007918 */ /* 0x000fe20000000000 */
[----:B------:R-:W-:Y:S05]  /*9630*/  @P1 BRA `(.L_x_78) ;  /* 0x0000001c000c1947 */ /* 0x000fea0003800000 */
[----:B------:R-:W-:-:S08]  /*9640*/  NOP ;  /* 0x0000000000007918 */ /* 0x000fd00000000000 */
[----:B------:R-:W3:-:S00]  /*9650*/  USETMAXREG.DEALLOC.CTAPOOL 0x48 ;  /* 0x00000048000079c8 */ /* 0x000ec000080e0500 */
[----:B------:R-:W4:Y:S01]  /*9660*/  S2UR UR8, SR_CgaCtaId ;  /* 0x00000000000879c3 */ /* 0x000f220000008800 */
[----:B---3--:R-:W3:Y:S01]  /*9670*/  S2R R3, SR_TID.X ;  /* 0x0000000000037919 */ /* 0x008ee20000002100 */
[----:B-1----:R-:W1:Y:S01]  /*9680*/  LDCU UR4, c[0x0][0x610] ;  /* 0x0000c200ff0477ac */ /* 0x002e620008000800 */
[----:B------:R-:W-:Y:S01]  /*9690*/  R2UR UR7, R2 ;  /* 0x00000000020772ca */ /* 0x000fe200000e0000 */
[----:B------:R-:W-:Y:S01]  /*96a0*/  IMAD.MOV.U32 R2, RZ, RZ, 0x1 ;  /* 0x00000001ff027424 */ /* 0x000fe200078e00ff */
[----:B------:R-:W5:Y:S01]  /*96b0*/  LDCU UR10, c[0x0][0x38c] ;  /* 0x00007180ff0a77ac */ /* 0x000f620008000800 */
[----:B------:R-:W-:Y:S01]  /*96c0*/  IMAD.MOV.U32 R59, RZ, RZ, 0x1 ;  /* 0x00000001ff3b7424 */ /* 0x000fe200078e00ff */
[----:B------:R-:W2:Y:S01]  /*96d0*/  LDCU.U8 UR13, c[0x0][0x614] ;  /* 0x0000c280ff0d77ac */ /* 0x000ea20008000000 */
[----:B------:R-:W2:Y:S01]  /*96e0*/  LDCU.U8 UR21, c[0x0][0x615] ;  /* 0x0000c2a0ff1577ac */ /* 0x000ea20008000000 */
[----:B------:R-:W-:Y:S01]  /*96f0*/  UMOV UR6, 0x400 ;  /* 0x0000040000067882 */ /* 0x000fe20000000000 */
[----:B------:R-:W2:Y:S01]  /*9700*/  LDCU UR12, c[0x0][0x61c] ;  /* 0x0000c380ff0c77ac */ /* 0x000ea20008000800 */
[----:B-1----:R-:W-:-:S02]  /*9710*/  UIMAD.WIDE.U32 UR4, UR51, UR4, URZ ;  /* 0x00000004330472a5 */ /* 0x002fc4000f8e00ff */
[----:B----4-:R-:W-:Y:S02]  /*9720*/  ULEA UR8, UR8, UR6, 0x18 ;  /* 0x0000000608087291 */ /* 0x010fe4000f8ec0ff */
[----:B------:R-:W-:Y:S01]  /*9730*/  UIADD3 UR4, UPT, UPT, UR51, -UR5, URZ ;  /* 0x8000000533047290 */ /* 0x000fe2000fffe0ff */
[----:B------:R-:W1:Y:S01]  /*9740*/  LDCU UR15, c[0x0][0x624] ;  /* 0x0000c480ff0f77ac */ /* 0x000e620008000800 */
[----:B-----5:R-:W-:Y:S01]  /*9750*/  UIADD3 UR6, UPT, UPT, -UR10, URZ, URZ ;  /* 0x000000ff0a067290 */ /* 0x020fe2000fffe1ff */
[C---:B---3--:R-:W-:Y:S01]  /*9760*/  IMAD.SHL.U32 R4, R3.reuse, 0x80, RZ ;  /* 0x0000008003047824 */ /* 0x048fe200078e00ff */
[----:B------:R-:W-:Y:S01]  /*9770*/  UIADD3 UR9, UPT, UPT, UR8, 0x198, URZ ;  /* 0x0000019808097890 */ /* 0x000fe2000fffe0ff */
[----:B------:R-:W-:Y:S01]  /*9780*/  LOP3.LUT R61, R3, 0x7f, RZ, 0xc0, !PT ;  /* 0x0000007f033d7812 */ /* 0x000fe200078ec0ff */
[----:B--2---:R-:W-:Y:S02]  /*9790*/  USHF.R.U32.HI UR4, URZ, UR13, UR4 ;  /* 0x0000000dff047299 */ /* 0x004fe40008011604 */
[----:B------:R-:W-:Y:S01]  /*97a0*/  UIADD3 UR11, UPT, UPT, UR10, -0x1, URZ ;  /* 0xffffffff0a0b7890 */ /* 0x000fe2000fffe0ff */
[----:B------:R-:W-:Y:S01]  /*97b0*/  LOP3.LUT R4, R4, 0xf80, RZ, 0xc0, !PT ;  /* 0x00000f8004047812 */ /* 0x000fe200078ec0ff */
[----:B------:R-:W-:Y:S01]  /*97c0*/  USHF.R.S32.HI UR6, URZ, 0x1f, UR6 ;  /* 0x0000001fff067899 */ /* 0x000fe20008011406 */
[----:B------:R-:W-:Y:S01]  /*97d0*/  SHF.R.U32.HI R58, RZ, 0x5, R61 ;  /* 0x00000005ff3a7819 */ /* 0x000fe2000001163d */
[----:B------:R-:W-:-:S02]  /*97e0*/  UISETP.GT.AND UP0, UPT, UR10, URZ, UPT ;  /* 0x000000ff0a00728c */ /* 0x000fc4000bf04270 */
[----:B------:R-:W-:Y:S01]  /*97f0*/  UPRMT UR9, UR7, 0x654, UR9 ;  /* 0x0000065407097896 */ /* 0x000fe20008000009 */
[----:B------:R-:W-:Y:S01]  /*9800*/  BAR.SYNC.DEFER_BLOCKING 0x2, 0x120 ;  /* 0x0084800000007b1d */ /* 0x000fe20000010000 */
[----:B------:R-:W-:Y:S01]  /*9810*/  UIADD3 UR4, UPT, UPT, UR5, UR4, URZ ;  /* 0x0000000405047290 */ /* 0x000fe2000fffe0ff */
[----:B------:R-:W-:Y:S01]  /*9820*/  IMAD R4, R58, 0x1000, R4 ;  /* 0x000010003a047824 */ /* 0x000fe200078e0204 */
[----:B------:R-:W-:Y:S02]  /*9830*/  USHF.R.S32.HI UR7, URZ, 0x1f, UR11 ;  /* 0x0000001fff077899 */ /* 0x000fe4000801140b */
[----:B------:R-:W-:Y:S02]  /*9840*/  ULEA.HI UR6, UR6, -UR10, URZ, 0x7 ;  /* 0x8000000a06067291 */ /* 0x000fe4000f8f38ff */
[----:B------:R-:W-:Y:S02]  /*9850*/  USHF.R.U32.HI UR13, URZ, UR21, UR4 ;  /* 0x00000015ff0d7299 */ /* 0x000fe40008011604 */
[----:B------:R-:W-:-:S02]  /*9860*/  ULEA.HI UR7, UR7, UR11, URZ, 0x7 ;  /* 0x0000000b07077291 */ /* 0x000fc4000f8f38ff */
[----:B------:R-:W-:Y:S02]  /*9870*/  USHF.R.S32.HI UR6, URZ, 0x7, UR6 ;  /* 0x00000007ff067899 */ /* 0x000fe40008011406 */
[----:B------:R-:W-:Y:S02]  /*9880*/  UIMAD.WIDE.U32 UR4, UR13, UR12, URZ ;  /* 0x0000000c0d0472a5 */ /* 0x000fe4000f8e00ff */
[----:B------:R-:W-:Y:S02]  /*9890*/  USHF.R.S32.HI UR14, URZ, 0x7, UR7 ;  /* 0x00000007ff0e7899 */ /* 0x000fe40008011407 */
[----:B------:R-:W-:Y:S02]  /*98a0*/  @!UP0 ULOP3.LUT UR14, URZ, UR6, URZ, 0x33, !UPT ;  /* 0x00000006ff0e8292 */ /* 0x000fe4000f8e33ff */
[----:B-1----:R-:W-:Y:S01]  /*98b0*/  UISETP.GE.AND UP0, UPT, UR51, UR15, UPT ;  /* 0x0000000f3300728c */ /* 0x002fe2000bf06270 */
[----:B------:R-:W-:Y:S02]  /*98c0*/  UMOV UR4, UR5 ;  /* 0x0000000500047c82 */ /* 0x000fe40008000000 */
[----:B------:R-:W-:Y:S01]  /*98d0*/  UIADD3 UR5, UPT, UPT, UR13, -UR4, URZ ;  /* 0x800000040d057290 */ /* 0x000fe2000fffe0ff */
[----:B------:R1:W-:Y:S03]  /*98e0*/  SYNCS.ARRIVE.TRANS64.RED.ART0 RZ, [UR9], R2 ;  /* 0x00000002ffff79a7 */ /* 0x0003e60008500409 */
[----:B------:R-:W-:-:S04]  /*98f0*/  USHF.R.U32.HI UR5, URZ, UR77, UR5 ;  /* 0x0000004dff057299 */ /* 0x000fc80008011605 */
[----:B------:R-:W-:Y:S01]  /*9900*/  UIADD3 UR4, UPT, UPT, UR4, UR5, URZ ;  /* 0x0000000504047290 */ /* 0x000fe2000fffe0ff */
[----:B-1----:R-:W-:-:S05]  /*9910*/  IMAD.U32 R2, RZ, RZ, UR8 ;  /* 0x00000008ff027e24 */ /* 0x002fca000f8e00ff */
[----:B------:R-:W-:-:S04]  /*9920*/  IADD3 R4, PT, PT, R2, 0x800, R4 ;  /* 0x0000080002047810 */ /* 0x000fc80007ffe004 */
[----:B------:R-:W-:-:S04]  /*9930*/  SHF.R.U32.HI R60, RZ, 0x3, R4 ;  /* 0x00000003ff3c7819 */ /* 0x000fc80000011604 */
[----:B------:R-:W-:Y:S01]  /*9940*/  LOP3.LUT R60, R4, 0x70, R60, 0x78, !PT ;  /* 0x00000070043c7812 */ /* 0x000fe200078e783c */
[----:B------:R-:W-:Y:S06]  /*9950*/  BRA.U UP0, `(.L_x_79) ;  /* 0x0000001900307547 */ /* 0x000fec000b800000 */
[----:B------:R-:W1:Y:S01]  /*9960*/  S2UR UR15, SR_CTAID.X ;  /* 0x00000000000f79c3 */ /* 0x000e620000002500 */
[----:B------:R-:W2:Y:S01]  /*9970*/  LDCU.U8 UR17, c[0x0][0x621] ;  /* 0x0000c420ff1177ac */ /* 0x000ea20008000000 */
[C---:B------:R-:W-:Y:S01]  /*9980*/  LOP3.LUT P1, RZ, R3.reuse, 0x2, RZ, 0xc0, !PT ;  /* 0x0000000203ff7812 */ /* 0x040fe2000782c0ff */
[----:B------:R-:W-:Y:S01]  /*9990*/  IMAD.MOV.U32 R45, RZ, RZ, 0x40 ;  /* 0x00000040ff2d7424 */ /* 0x000fe200078e00ff */
[C---:B------:R-:W-:Y:S01]  /*99a0*/  LOP3.LUT P2, RZ, R3.reuse, 0x4, RZ, 0xc0, !PT ;  /* 0x0000000403ff7812 */ /* 0x040fe2000784c0ff */
[----:B------:R-:W3:Y:S01]  /*99b0*/  LDCU UR6, c[0x0][0x618] ;  /* 0x0000c300ff0677ac */ /* 0x000ee20008000800 */
[----:B------:R-:W-:Y:S01]  /*99c0*/  LOP3.LUT R4, R3, 0x1, RZ, 0xc0, !PT ;  /* 0x0000000103047812 */ /* 0x000fe200078ec0ff */
[----:B------:R-:W-:Y:S01]  /*99d0*/  VIADD R55, R60, 0x20 ;  /* 0x000000203c377836 */ /* 0x000fe20000000000 */
[----:B------:R-:W-:Y:S01]  /*99e0*/  SEL R45, R45, 0xffffffc0, !P2 ;  /* 0xffffffc02d2d7807 */ /* 0x000fe20005000000 */
[----:B------:R-:W4:Y:S01]  /*99f0*/  LDCU UR5, c[0x0][0x60c] ;  /* 0x0000c180ff0577ac */ /* 0x000f220008000800 */
[----:B------:R-:W-:Y:S01]  /*9a00*/  ISETP.NE.U32.AND P0, PT, R4, 0x1, PT ;  /* 0x000000010400780c */ /* 0x000fe20003f05070 */
[----:B------:R-:W-:Y:S01]  /*9a10*/  IMAD.SHL.U32 R58, R58, 0x200000, RZ ;  /* 0x002000003a3a7824 */ /* 0x000fe200078e00ff */
[----:B------:R-:W-:Y:S01]  /*9a20*/  MOV R44, 0xfffffff0 ;  /* 0xfffffff0002c7802 */ /* 0x000fe20000000f00 */
[----:B------:R-:W-:Y:S01]  /*9a30*/  IMAD.IADD R54, R60, 0x1, R45 ;  /* 0x000000013c367824 */ /* 0x000fe200078e022d */
[----:B------:R-:W-:Y:S01]  /*9a40*/  LOP3.LUT R47, R0, 0x3, RZ, 0xc0, !PT ;  /* 0x00000003002f7812 */ /* 0x000fe200078ec0ff */
[----:B------:R-:W-:Y:S01]  /*9a50*/  UIADD3 UR7, UPT, UPT, -UR13, URZ, URZ ;  /* 0x000000ff0d077290 */ /* 0x000fe2000fffe1ff */
[----:B------:R-:W-:Y:S01]  /*9a60*/  @P1 IADD3 R55, PT, PT, R60, -0x20, RZ ;  /* 0xffffffe03c371810 */ /* 0x000fe20007ffe0ff */
[----:B------:R-:W-:Y:S01]  /*9a70*/  IMAD.MOV.U32 R52, RZ, RZ, RZ ;  /* 0x000000ffff347224 */ /* 0x000fe200078e00ff */
[----:B------:R-:W-:Y:S01]  /*9a80*/  SEL R44, R44, 0x10, !P0 ;  /* 0x000000102c2c7807 */ /* 0x000fe20004000000 */
[----:B--2---:R-:W-:Y:S01]  /*9a90*/  USHF.R.U32.HI UR12, URZ, UR17, UR4 ;  /* 0x00000011ff0c7299 */ /* 0x004fe20008011604 */
[----:B------:R-:W-:Y:S01]  /*9aa0*/  IADD3 R45, PT, PT, R45, R55, RZ ;  /* 0x000000372d2d7210 */ /* 0x000fe20007ffe0ff */
[----:B------:R-:W-:Y:S01]  /*9ab0*/  IMAD.MOV.U32 R59, RZ, RZ, 0x1 ;  /* 0x00000001ff3b7424 */ /* 0x000fe200078e00ff */
[----:B------:R-:W-:Y:S01]  /*9ac0*/  IADD3 R53, PT, PT, R44, R54, RZ ;  /* 0x000000362c357210 */ /* 0x000fe20007ffe0ff */
[----:B------:R-:W-:Y:S01]  /*9ad0*/  UIADD3 UR4, UPT, UPT, -UR12, URZ, URZ ;  /* 0x000000ff0c047290 */ /* 0x000fe2000fffe1ff */
[----:B------:R-:W-:Y:S01]  /*9ae0*/  IMAD.IADD R56, R60, 0x1, R44 ;  /* 0x000000013c387824 */ /* 0x000fe200078e022c */
[----:B-1----:R-:W-:Y:S01]  /*9af0*/  USHF.L.U32 UR15, UR15, 0x7, URZ ;  /* 0x000000070f0f7899 */ /* 0x002fe200080006ff */
[----:B------:R-:W-:Y:S01]  /*9b00*/  IMAD.IADD R46, R44, 0x1, R55 ;  /* 0x000000012c2e7824 */ /* 0x000fe200078e0237 */
[----:B------:R-:W-:Y:S01]  /*9b10*/  LEA R57, R61, UR8, 0x2 ;  /* 0x000000083d397c11 */ /* 0x000fe2000f8e10ff */
[----:B------:R-:W-:Y:S01]  /*9b20*/  VIADD R47, R47, 0x3 ;  /* 0x000000032f2f7836 */ /* 0x000fe20000000000 */
[----:B------:R-:W1:Y:S02]  /*9b30*/  S2UR UR20, SR_CgaSize ;  /* 0x00000000001479c3 */ /* 0x000e640000008a00 */
[----:B-1----:R-:W-:-:S12]  /*9b40*/  UIMAD UR20, UR20, -0xa0, URZ ;  /* 0xffffff60141478a4 */ /* 0x002fd8000f8e02ff */
[----:B------:R-:W1:Y:S01]  /*9b50*/  LDCU UR20, c[0x0][UR20+0x2c0] ;  /* 0x00005800141477ac */ /* 0x000e620008000800 */
[----:B------:R-:W-:Y:S01]  /*9b60*/  IMAD.IADD R44, R44, 0x1, R45 ;  /* 0x000000012c2c7824 */ /* 0x000fe200078e022d */
[----:B------:R-:W-:Y:S01]  /*9b70*/  UIADD3 UR16, UPT, UPT, -UR14, URZ, URZ ;  /* 0x000000ff0e107290 */ /* 0x000fe2000fffe1ff */
[----:B------:R-:W2:Y:S01]  /*9b80*/  LDCU.64 UR18, c[0x0][0x358] ;  /* 0x00006b00ff1277ac */ /* 0x000ea20008000a00 */
[----:B----4-:R-:W-:Y:S02]  /*9b90*/  UIMAD UR7, UR5, UR7, UR51 ;  /* 0x00000007050772a4 */ /* 0x010fe4000f8e0233 */
[----:B------:R-:W-:Y:S02]  /*9ba0*/  ULOP3.LUT UR15, UR15, 0x80, URZ, 0xc0, !UPT ;  /* 0x000000800f0f7892 */ /* 0x000fe4000f8ec0ff */
[----:B---3--:R-:W-:-:S12]  /*9bb0*/  UIMAD UR13, UR6, UR4, UR13 ;  /* 0x00000004060d72a4 */ /* 0x008fd8000f8e020d */
.L_x_87:
[----:B------:R3:W-:Y:S01]  /*9bc0*/  BAR.SYNC.DEFER_BLOCKING R47, 0x40 ;  /* 0x0001002f0000751d */ /* 0x0007e20000010000 */
[----:B--2---:R-:W-:Y:S01]  /*9bd0*/  HFMA2 R3, -RZ, RZ, 0, 5.9604644775390625e-08 ;  /* 0x00000001ff037431 */ /* 0x004fe200000001ff */
[----:B------:R-:W-:-:S04]  /*9be0*/  UISETP.GE.AND UP0, UPT, UR14, 0x1, UPT ;  /* 0x000000010e00788c */ /* 0x000fc8000bf06270 */
[----:B------:R3:W-:Y:S05]  /*9bf0*/  SYNCS.ARRIVE.TRANS64.ART0 RZ, [UR8+0x1c8], R3 ;  /* 0x0001c803ffff79a7 */ /* 0x0007ea0008500008 */
[----:B------:R-:W-:Y:S05]  /*9c00*/  BRA.U !UP0, `(.L_x_80) ;  /* 0x00000005087c7547 */ /* 0x000fea000b800000 */
[----:B------:R-:W-:Y:S01]  /*9c10*/  UMOV UR6, UR16 ;  /* 0x0000001000067c82 */ /* 0x000fe20008000000 */
.L_x_82:
[----:B----4-:R4:W-:Y:S06]  /*9c20*/  BAR.SYNC.DEFER_BLOCKING R47, 0x40 ;  /* 0x0001002f0000751d */ /* 0x0109ec0000010000 */
[----:B-----5:R-:W5:Y:S02]  /*9c30*/  LDS R36, [R57+0x20c] ;  /* 0x00020c0039247984 */ /* 0x020f640000000800 */
[----:B-----5:R-:W-:-:S13]  /*9c40*/  FSETP.GEU.AND P0, PT, R36, 1, PT ;  /* 0x3f8000002400780b */ /* 0x020fda0003f0e000 */
[----:B------:R-:W-:-:S04]  /*9c50*/  VOTE.ANY R4, PT, !P0 ;  /* 0x0000000000047806 */ /* 0x000fc800040e0100 */
[----:B------:R-:W-:-:S13]  /*9c60*/  ISETP.NE.AND P0, PT, R4, RZ, PT ;  /* 0x000000ff0400720c */ /* 0x000fda0003f05270 */
[----:B----4-:R-:W-:Y:S05]  /*9c70*/  @!P0 BRA `(.L_x_81) ;  /* 0x00000004004c8947 */ /* 0x010fea0003800000 */
[C---:B------:R-:W-:Y:S02]  /*9c80*/  R2UR UR4, R58.reuse ;  /* 0x000000003a0472ca */ /* 0x040fe400000e0000 */
[----:B------:R-:W-:-:S11]  /*9c90*/  R2UR UR5, R58 ;  /* 0x000000003a0572ca */ /* 0x000fd600000e0000 */
[----:B------:R-:W4:Y:S02]  /*9ca0*/  LDTM.x16 R20, tmem[UR4+0x100] ;  /* 0x00010004001479ee */ /* 0x000f240008240000 */
[-C--:B----4-:R-:W-:Y:S02]  /*9cb0*/  FMUL2 R20, R20.F32x2.HI_LO, R36.reuse.F32 ;  /* 0x000000241414724a */ /* 0x090fe40001000000 */
[-C--:B------:R-:W-:Y:S02]  /*9cc0*/  FMUL2 R22, R22.F32x2.HI_LO, R36.reuse.F32 ;  /* 0x000000241616724a */ /* 0x080fe40001000000 */
[-C--:B------:R-:W-:Y:S02]  /*9cd0*/  FMUL2 R24, R24.F32x2.HI_LO, R36.reuse.F32 ;  /* 0x000000241818724a */ /* 0x080fe40001000000 */
[-C--:B------:R-:W-:Y:S02]  /*9ce0*/  FMUL2 R26, R26.F32x2.HI_LO, R36.reuse.F32 ;  /* 0x000000241a1a724a */ /* 0x080fe40001000000 */
[----:B------:R-:W-:-:S02]  /*9cf0*/  FMUL2 R28, R28.F32x2.HI_LO, R36.F32 ;  /* 0x000000241c1c724a */ /* 0x000fc40001000000 */
[-C--:B------:R-:W-:Y:S02]  /*9d00*/  FMUL2 R30, R30.F32x2.HI_LO, R36.reuse.F32 ;  /* 0x000000241e1e724a */ /* 0x080fe40001000000 */
[-C--:B------:R-:W-:Y:S02]  /*9d10*/  FMUL2 R32, R32.F32x2.HI_LO, R36.reuse.F32 ;  /* 0x000000242020724a */ /* 0x080fe40001000000 */
[----:B------:R-:W-:-:S04]  /*9d20*/  FMUL2 R34, R34.F32x2.HI_LO, R36.F32 ;  /* 0x000000242222724a */ /* 0x000fc80001000000 */
[----:B------:R-:W-:Y:S01]  /*9d30*/  STTM.x16 tmem[UR5+0x100], R20 ;  /* 0x00010014000079ed */ /* 0x000fe20008240005 */
        /* <DEDUP_REMOVED lines=69> */
[----:B------:R4:W-:Y:S01]  /*a190*/  STTM.x16 tmem[UR4+0x170], R4 ;  /* 0x00017004000079ed */ /* 0x0009e20008240004 */
[----:B------:R-:W5:Y:S02]  /*a1a0*/  FENCE.VIEW.ASYNC.T ;  /* 0x00000000000073c6 */ /* 0x000f640000000200 */
.L_x_81:
[----:B-----5:R5:W-:Y:S01]  /*a1b0*/  SYNCS.ARRIVE.TRANS64.RED.ART0 RZ, [UR9], R3 ;  /* 0x00000003ffff79a7 */ /* 0x020be20008500409 */
[----:B------:R-:W-:-:S04]  /*a1c0*/  UIADD3 UR6, UPT, UPT, UR6, 0x1, URZ ;  /* 0x0000000106067890 */ /* 0x000fc8000fffe0ff */
[----:B------:R-:W-:Y:S01]  /*a1d0*/  UISETP.NE.AND UP0, UPT, UR6, URZ, UPT ;  /* 0x000000ff0600728c */ /* 0x000fe2000bf05270 */
[----:B------:R5:W-:Y:S08]  /*a1e0*/  SYNCS.ARRIVE.TRANS64.ART0 RZ, [UR8+0x1c8], R3 ;  /* 0x0001c803ffff79a7 */ /* 0x000bf00008500008 */
[----:B------:R-:W-:Y:S05]  /*a1f0*/  BRA.U UP0, `(.L_x_82) ;  /* 0xfffffff900887547 */ /* 0x000fea000b83ffff */
.L_x_80:
[----:B------:R3:W-:Y:S01]  /*a200*/  BAR.SYNC.DEFER_BLOCKING R47, 0x40 ;  /* 0x0001002f0000751d */ /* 0x0007e20000010000 */
[----:B----4-:R-:W-:Y:S02]  /*a210*/  SHF.L.U32 R6, R52, 0x1f, RZ ;  /* 0x0000001f34067819 */ /* 0x010fe400000006ff */
[----:B------:R-:W-:-:S03]  /*a220*/  SHF.L.U32 R4, R59, 0x1f, RZ ;  /* 0x0000001f3b047819 */ /* 0x000fc600000006ff */
[----:B------:R3:W4:Y:S04]  /*a230*/  LDS R63, [R57+0x20c] ;  /* 0x00020c00393f7984 */ /* 0x0007280000000800 */
[----:B------:R3:W5:Y:S01]  /*a240*/  LDS R62, [R57+0x40c] ;  /* 0x00040c00393e7984 */ /* 0x0007620000000800 */
[----:B------:R3:W-:Y:S01]  /*a250*/  SYNCS.ARRIVE.TRANS64.ART0 RZ, [UR8+0x1c8], R3 ;  /* 0x0001c803ffff79a7 */ /* 0x0007e20008500008 */
[----:B------:R-:W2:Y:S02]  /*a260*/  SYNCS.PHASECHK.TRANS64.TRYWAIT P0, [UR8+0x1b0], R6 ;  /* 0x0001b006ff0075a7 */ /* 0x000ea40008001108 */
[----:B--2345:R-:W-:Y:S05]  /*a270*/  @!P0 BRA `(.L_x_83) ;  /* 0x0000001c00708947 */ /* 0x03cfea0003800000 */
.L_x_144:
[----:B------:R-:W3:Y:S02]  /*a280*/  SYNCS.PHASECHK.TRANS64.TRYWAIT P0, [UR8+0x1d8], R4 ;  /* 0x0001d804ff0075a7 */ /* 0x000ee40008001108 */
[----:B---3--:R-:W-:Y:S05]  /*a290*/  @!P0 BRA `(.L_x_84) ;  /* 0x0000001c00808947 */ /* 0x008fea0003800000 */
.L_x_146:
[----:B------:R-:W-:Y:S01]  /*a2a0*/  R2UR UR4, R58 ;  /* 0x000000003a0472ca */ /* 0x000fe200000e0000 */
[----:B------:R-:W4:Y:S01]  /*a2b0*/  LDCU UR5, c[0x0][0x380] ;  /* 0x00007000ff0577ac */ /* 0x000f220008000800 */
[----:B------:R-:W-:Y:S01]  /*a2c0*/  FSETP.NE.AND P1, PT, R63, RZ, PT ;  /* 0x000000ff3f00720b */ /* 0x000fe20003f25000 */
[----:B------:R-:W-:Y:S01]  /*a2d0*/  BSSY.RECONVERGENT B0, `(.L_x_85) ;  /* 0x00000dd000007945 */ /* 0x000fe20003800200 */
[----:B------:R-:W-:Y:S02]  /*a2e0*/  LOP3.LUT R59, R59, 0x1, RZ, 0x3c, !PT ;  /* 0x000000013b3b7812 */ /* 0x000fe400078e3cff */
[----:B------:R-:W-:-:S06]  /*a2f0*/  FSEL R50, R63, 1, P1 ;  /* 0x3f8000003f327808 */ /* 0x000fcc0000800000 */
[----:B------:R-:W5:Y:S01]  /*a300*/  MUFU.RCP R50, R50 ;  /* 0x0000003200327308 */ /* 0x000f620000001000 */
[----:B--23--:R-:W5:Y:S07]  /*a310*/  LDTM.x32 R4, tmem[UR4+0x100] ;  /* 0x00010004000479ee */ /* 0x00cf6e00082c0000 */
[----:B------:R-:W2:Y:S01]  /*a320*/  @P1 MUFU.LG2 R63, R63 ;  /* 0x0000003f003f1308 */ /* 0x000ea20000000c00 */
[-C--:B-----5:R-:W-:Y:S02]  /*a330*/  FMUL2 R6, R6.F32x2.HI_LO, R50.reuse.F32 ;  /* 0x000000320606724a */ /* 0x0a0fe40001000000 */
[----:B------:R-:W-:-:S02]  /*a340*/  FMUL2 R4, R4.F32x2.HI_LO, R50.F32 ;  /* 0x000000320404724a */ /* 0x000fc40001000000 */
[----:B------:R-:W-:Y:S01]  /*a350*/  FMUL2 R10, R10.F32x2.HI_LO, R50.F32 ;  /* 0x000000320a0a724a */ /* 0x000fe20001000000 */
[----:B------:R-:W-:Y:S01]  /*a360*/  F2FP.SATFINITE.E4M3.F32.PACK_AB_MERGE_C R6, R7, R6, RZ ;  /* 0x000000060706723e */ /* 0x000fe200048070ff */
        /* <DEDUP_REMOVED lines=26> */
[----:B--2---:R-:W-:Y:S01]  /*a510*/  @P1 FADD R63, R63, -8 ;  /* 0xc10000003f3f1421 */ /* 0x004fe20000000000 */
[----:B------:R-:W-:-:S02]  /*a520*/  F2FP.SATFINITE.E4M3.F32.PACK_AB_MERGE_C R40, R35, R34, RZ ;  /* 0x000000222328723e */ /* 0x000fc400048070ff */
[----:B------:R-:W-:Y:S02]  /*a530*/  F2FP.SATFINITE.E4M3.F32.PACK_AB_MERGE_C R49, R33, R32, RZ ;  /* 0x000000202131723e */ /* 0x000fe400048070ff */
[----:B------:R-:W-:Y:S02]  /*a540*/  PRMT R36, R4, 0x5410, R6 ;  /* 0x0000541004247816 */ /* 0x000fe40000000006 */
[----:B------:R-:W-:Y:S02]  /*a550*/  PRMT R37, R8, 0x5410, R10 ;  /* 0x0000541008257816 */ /* 0x000fe4000000000a */
[----:B------:R-:W2:Y:S01]  /*a560*/  LDTM.x32 R4, tmem[UR4+0x120] ;  /* 0x00012004000479ee */ /* 0x000ea200082c0000 */
[----:B------:R-:W-:Y:S02]  /*a570*/  PRMT R38, R39, 0x5410, R38 ;  /* 0x0000541027267816 */ /* 0x000fe40000000026 */
[----:B------:R-:W-:-:S05]  /*a580*/  PRMT R39, R67, 0x5410, R65 ;  /* 0x0000541043277816 */ /* 0x000fca0000000041 */
[----:B------:R3:W-:Y:S01]  /*a590*/  STS.128 [R60], R36 ;  /* 0x000000243c007388 */ /* 0x0007e20000000c00 */
[-C--:B--2---:R-:W-:Y:S02]  /*a5a0*/  FMUL2 R6, R6.F32x2.HI_LO, R50.reuse.F32 ;  /* 0x000000320606724a */ /* 0x084fe40001000000 */
[-C--:B------:R-:W-:Y:S02]  /*a5b0*/  FMUL2 R8, R8.F32x2.HI_LO, R50.reuse.F32 ;  /* 0x000000320808724a */ /* 0x080fe40001000000 */
[----:B------:R-:W-:Y:S01]  /*a5c0*/  FMUL2 R4, R4.F32x2.HI_LO, R50.F32 ;  /* 0x000000320404724a */ /* 0x000fe20001000000 */
[----:B------:R-:W-:Y:S01]  /*a5d0*/  F2FP.SATFINITE.E4M3.F32.PACK_AB_MERGE_C R43, R7, R6, RZ ;  /* 0x00000006072b723e */ /* 0x000fe200048070ff */
[----:B------:R-:W-:Y:S01]  /*a5e0*/  FMUL2 R14, R14.F32x2.HI_LO, R50.F32 ;  /* 0x000000320e0e724a */ /* 0x000fe20001000000 */
[----:B------:R-:W-:Y:S01]  /*a5f0*/  F2FP.SATFINITE.E4M3.F32.PACK_AB_MERGE_C R8, R9, R8, RZ ;  /* 0x000000080908723e */ /* 0x000fe200048070ff */
[----:B------:R-:W-:Y:S02]  /*a600*/  IMAD.MOV.U32 R6, RZ, RZ, R0 ;  /* 0x000000ffff067224 */ /* 0x000fe400078e0000 */
[----:B------:R-:W-:-:S02]  /*a610*/  FMUL2 R10, R10.F32x2.HI_LO, R50.F32 ;  /* 0x000000320a0a724a */ /* 0x000fc40001000000 */
[----:B------:R-:W-:Y:S01]  /*a620*/  IMAD.MOV.U32 R9, RZ, RZ, R40 ;  /* 0x000000ffff097224 */ /* 0x000fe200078e0028 */
[----:B------:R-:W-:Y:S01]  /*a630*/  F2FP.SATFINITE.E4M3.F32.PACK_AB_MERGE_C R0, R5, R4, RZ ;  /* 0x000000040500723e */ /* 0x000fe200048070ff */
[----:B------:R-:W-:Y:S01]  /*a640*/  IMAD.MOV.U32 R7, RZ, RZ, R49 ;  /* 0x000000ffff077224 */ /* 0x000fe200078e0031 */
[----:B------:R-:W-:Y:S01]  /*a650*/  F2FP.SATFINITE.E4M3.F32.PACK_AB_MERGE_C R40, R15, R14, RZ ;  /* 0x0000000e0f28723e */ /* 0x000fe200048070ff */
[----:B------:R-:W-:Y:S01]  /*a660*/  IMAD.MOV.U32 R5, RZ, RZ, R48 ;  /* 0x000000ffff057224 */ /* 0x000fe200078e0030 */
[----:B------:R-:W-:Y:S01]  /*a670*/  F2FP.SATFINITE.E4M3.F32.PACK_AB_MERGE_C R10, R11, R10, RZ ;  /* 0x0000000a0b0a723e */ /* 0x000fe200048070ff */
[----:B------:R-:W-:Y:S02]  /*a680*/  IMAD.MOV.U32 R15, RZ, RZ, R42 ;  /* 0x000000ffff0f7224 */ /* 0x000fe400078e002a */
[----:B------:R-:W-:Y:S02]  /*a690*/  FMUL2 R12, R12.F32x2.HI_LO, R50.F32 ;  /* 0x000000320c0c724a */ /* 0x000fe40001000000 */
[----:B------:R-:W-:-:S02]  /*a6a0*/  IMAD.MOV.U32 R14, RZ, RZ, R41 ;  /* 0x000000ffff0e7224 */ /* 0x000fc400078e0029 */
[-C--:B------:R-:W-:Y:S02]  /*a6b0*/  FMUL2 R18, R18.F32x2.HI_LO, R50.reuse.F32 ;  /* 0x000000321212724a */ /* 0x080fe40001000000 */
[----:B------:R-:W-:Y:S02]  /*a6c0*/  IMAD.MOV.U32 R11, RZ, RZ, R43 ;  /* 0x000000ffff0b7224 */ /* 0x000fe400078e002b */
[-C--:B------:R-:W-:Y:S01]  /*a6d0*/  FMUL2 R16, R16.F32x2.HI_LO, R50.reuse.F32 ;  /* 0x000000321010724a */ /* 0x080fe20001000000 */
[----:B------:R-:W-:Y:S01]  /*a6e0*/  PRMT R4, R69, 0x5410, R68 ;  /* 0x0000541045047816 */ /* 0x000fe20000000044 */
[-C--:B------:R-:W-:Y:S01]  /*a6f0*/  FMUL2 R22, R22.F32x2.HI_LO, R50.reuse.F32 ;  /* 0x000000321616724a */ /* 0x080fe20001000000 */
[----:B------:R-:W-:Y:S01]  /*a700*/  PRMT R5, R5, 0x5410, R15 ;  /* 0x0000541005057816 */ /* 0x000fe2000000000f */
[-C--:B------:R-:W-:Y:S01]  /*a710*/  FMUL2 R20, R20.F32x2.HI_LO, R50.reuse.F32 ;  /* 0x000000321414724a */ /* 0x080fe20001000000 */
[----:B------:R-:W-:Y:S01]  /*a720*/  PRMT R6, R6, 0x5410, R14 ;  /* 0x0000541006067816 */ /* 0x000fe2000000000e */
[-C--:B------:R-:W-:Y:S01]  /*a730*/  FMUL2 R26, R26.F32x2.HI_LO, R50.reuse.F32 ;  /* 0x000000321a1a724a */ /* 0x080fe20001000000 */
[----:B------:R-:W-:Y:S01]  /*a740*/  PRMT R7, R7, 0x5410, R9 ;  /* 0x0000541007077816 */ /* 0x000fe20000000009 */
        /* <DEDUP_REMOVED lines=10> */
[----:B------:R2:W-:Y:S01]  /*a7f0*/  STS.128 [R56], R4 ;  /* 0x0000000438007388 */ /* 0x0005e20000000c00 */
[----:B------:R-:W-:-:S02]  /*a800*/  F2FP.SATFINITE.E4M3.F32.PACK_AB_MERGE_C R51, R27, R26, RZ ;  /* 0x0000001a1b33723e */ /* 0x000fc400048070ff */
[----:B------:R-:W-:Y:S02]  /*a810*/  F2FP.SATFINITE.E4M3.F32.PACK_AB_MERGE_C R64, R25, R24, RZ ;  /* 0x000000181940723e */ /* 0x000fe400048070ff */
[----:B------:R-:W-:Y:S02]  /*a820*/  F2FP.SATFINITE.E4M3.F32.PACK_AB_MERGE_C R66, R31, R30, RZ ;  /* 0x0000001e1f42723e */ /* 0x000fe400048070ff */
[----:B------:R-:W-:Y:S02]  /*a830*/  F2FP.SATFINITE.E4M3.F32.PACK_AB_MERGE_C R67, R29, R28, RZ ;  /* 0x0000001c1d43723e */ /* 0x000fe400048070ff */
[----:B------:R-:W-:Y:S02]  /*a840*/  F2FP.SATFINITE.E4M3.F32.PACK_AB_MERGE_C R68, R35, R34, RZ ;  /* 0x000000222344723e */ /* 0x000fe400048070ff */
[----:B------:R-:W-:Y:S02]  /*a850*/  F2FP.SATFINITE.E4M3.F32.PACK_AB_MERGE_C R69, R33, R32, RZ ;  /* 0x000000202145723e */ /* 0x000fe400048070ff */
[----:B---3--:R-:W-:-:S02]  /*a860*/  PRMT R36, R0, 0x5410, R11 ;  /* 0x0000541000247816 */ /* 0x008fc4000000000b */
[----:B------:R-:W-:Y:S02]  /*a870*/  PRMT R37, R8, 0x5410, R10 ;  /* 0x0000541008257816 */ /* 0x000fe4000000000a */
[----:B------:R-:W-:Y:S02]  /*a880*/  PRMT R38, R41, 0x5410, R40 ;  /* 0x0000541029267816 */ /* 0x000fe40000000028 */
[----:B------:R-:W-:Y:S02]  /*a890*/  PRMT R39, R43, 0x5410, R42 ;  /* 0x000054102b277816 */ /* 0x000fe4000000002a */
[----:B------:R-:W-:Y:S02]  /*a8a0*/  PRMT R40, R49, 0x5410, R48 ;  /* 0x0000541031287816 */ /* 0x000fe40000000030 */
[----:B------:R-:W-:Y:S01]  /*a8b0*/  PRMT R41, R64, 0x5410, R51 ;  /* 0x0000541040297816 */ /* 0x000fe20000000033 */
[----:B------:R3:W-:Y:S01]  /*a8c0*/  STS.128 [R55], R36 ;  /* 0x0000002437007388 */ /* 0x0007e20000000c00 */
[----:B------:R-:W-:-:S02]  /*a8d0*/  PRMT R42, R67, 0x5410, R66 ;  /* 0x00005410432a7816 */ /* 0x000fc40000000042 */
[----:B------:R-:W-:Y:S01]  /*a8e0*/  PRMT R43, R69, 0x5410, R68 ;  /* 0x00005410452b7816 */ /* 0x000fe20000000044 */
[----:B--2---:R-:W2:Y:S04]  /*a8f0*/  LDTM.x32 R4, tmem[UR4+0x140] ;  /* 0x00014004000479ee */ /* 0x004ea800082c0000 */
[----:B------:R5:W-:Y:S01]  /*a900*/  STS.128 [R46], R40 ;  /* 0x000000282e007388 */ /* 0x000be20000000c00 */
[-C--:B--2---:R-:W-:Y:S02]  /*a910*/  FMUL2 R6, R6.F32x2.HI_LO, R50.reuse.F32 ;  /* 0x000000320606724a */ /* 0x084fe40001000000 */
[-C--:B------:R-:W-:Y:S02]  /*a920*/  FMUL2 R4, R4.F32x2.HI_LO, R50.reuse.F32 ;  /* 0x000000320404724a */ /* 0x080fe40001000000 */
        /* <DEDUP_REMOVED lines=27> */
[----:B------:R-:W-:-:S02]  /*aae0*/  F2FP.SATFINITE.E4M3.F32.PACK_AB_MERGE_C R5, R33, R32, RZ ;  /* 0x000000202105723e */ /* 0x000fc400048070ff */
[----:B------:R-:W-:Y:S01]  /*aaf0*/  F2FP.SATFINITE.E4M3.F32.PACK_AB_MERGE_C R65, R31, R30, RZ ;  /* 0x0000001e1f41723e */ /* 0x000fe200048070ff */
[----:B------:R-:W-:Y:S01]  /*ab00*/  IMAD.MOV.U32 R64, RZ, RZ, R7 ;  /* 0x000000ffff407224 */ /* 0x000fe200078e0007 */
[----:B------:R-:W-:Y:S01]  /*ab10*/  F2FP.SATFINITE.E4M3.F32.PACK_AB_MERGE_C R0, R29, R28, RZ ;  /* 0x0000001c1d00723e */ /* 0x000fe200048070ff */
[----:B------:R-:W-:Y:S01]  /*ab20*/  IMAD.MOV.U32 R51, RZ, RZ, R5 ;  /* 0x000000ffff337224 */ /* 0x000fe200078e0005 */
[----:B---3--:R-:W-:Y:S02]  /*ab30*/  PRMT R36, R4, 0x5410, R6 ;  /* 0x0000541004247816 */ /* 0x008fe40000000006 */
[----:B------:R-:W-:Y:S02]  /*ab40*/  PRMT R37, R8, 0x5410, R10 ;  /* 0x0000541008257816 */ /* 0x000fe4000000000a */
[----:B------:R-:W-:Y:S02]  /*ab50*/  PRMT R38, R12, 0x5410, R14 ;  /* 0x000054100c267816 */ /* 0x000fe4000000000e */
[----:B------:R-:W-:-:S02]  /*ab60*/  PRMT R39, R16, 0x5410, R18 ;  /* 0x0000541010277816 */ /* 0x000fc40000000012 */
[----:B------:R-:W-:Y:S02]  /*ab70*/  PRMT R48, R20, 0x5410, R22 ;  /* 0x0000541014307816 */ /* 0x000fe40000000016 */
[----:B------:R-:W-:Y:S01]  /*ab80*/  PRMT R49, R24, 0x5410, R26 ;  /* 0x0000541018317816 */ /* 0x000fe2000000001a */
[----:B------:R5:W-:Y:S01]  /*ab90*/  STS.128 [R54], R36 ;  /* 0x0000002436007388 */ /* 0x000be20000000c00 */
[----:B------:R-:W-:Y:S01]  /*aba0*/  PRMT R51, R51, 0x5410, R64 ;  /* 0x0000541033337816 */ /* 0x000fe20000000040 */
[----:B------:R-:W2:Y:S01]  /*abb0*/  LDTM.x32 R4, tmem[UR4+0x160] ;  /* 0x00016004000479ee */ /* 0x000ea200082c0000 */
[----:B------:R-:W-:-:S04]  /*abc0*/  ULEA UR4, UR7, UR15, 0x8 ;  /* 0x0000000f07047291 */ /* 0x000fc8000f8e40ff */
[----:B----4-:R-:W-:-:S06]  /*abd0*/  UIADD3 UR5, UPT, UPT, -UR4, UR5, URZ ;  /* 0x0000000504057290 */ /* 0x010fcc000fffe1ff */
[----:B------:R-:W-:Y:S01]  /*abe0*/  ISETP.LT.AND P0, PT, R61, UR5, PT ;  /* 0x000000053d007c0c */ /* 0x000fe2000bf01270 */
        /* <DEDUP_REMOVED lines=30> */
[----:B------:R-:W-:Y:S02]  /*add0*/  F2FP.SATFINITE.E4M3.F32.PACK_AB_MERGE_C R32, R33, R32, RZ ;  /* 0x000000202120723e */ /* 0x000fe400048070ff */
[----:B------:R-:W-:Y:S02]  /*ade0*/  F2FP.SATFINITE.E4M3.F32.PACK_AB_MERGE_C R7, R35, R34, RZ ;  /* 0x000000222307723e */ /* 0x000fe400048070ff */
[----:B------:R-:W-:Y:S02]  /*adf0*/  PRMT R50, R0, 0x5410, R65 ;  /* 0x0000541000327816 */ /* 0x000fe40000000041 */
[----:B------:R-:W-:Y:S01]  /*ae00*/  PRMT R9, R9, 0x5410, R10 ;  /* 0x0000541009097816 */ /* 0x000fe2000000000a */
[----:B------:R-:W2:Y:S01]  /*ae10*/  S2R R0, SR_TID.X ;  /* 0x0000000000007919 */ /* 0x000ea20000002100 */
[----:B------:R-:W-:Y:S02]  /*ae20*/  PRMT R8, R4, 0x5410, R6 ;  /* 0x0000541004087816 */ /* 0x000fe40000000006 */
[----:B------:R-:W-:Y:S01]  /*ae30*/  PRMT R10, R12, 0x5410, R14 ;  /* 0x000054100c0a7816 */ /* 0x000fe2000000000e */
[----:B------:R5:W-:Y:S01]  /*ae40*/  STS.128 [R53], R48 ;  /* 0x0000003035007388 */ /* 0x000be20000000c00 */
[----:B------:R-:W-:Y:S01]  /*ae50*/  PRMT R11, R16, 0x5410, R11 ;  /* 0x00005410100b7816 */ /* 0x000fe2000000000b */
[----:B------:R-:W3:Y:S01]  /*ae60*/  @P1 LDC R12, c[0x0][0x600] ;  /* 0x00018000ff0c1b82 */ /* 0x000ee20000000800 */
[----:B------:R-:W-:-:S02]  /*ae70*/  PRMT R4, R20, 0x5410, R22 ;  /* 0x0000541014047816 */ /* 0x000fc40000000016 */
[----:B------:R-:W-:Y:S01]  /*ae80*/  PRMT R5, R24, 0x5410, R5 ;  /* 0x0000541018057816 */ /* 0x000fe20000000005 */
[----:B------:R5:W-:Y:S01]  /*ae90*/  STS.128 [R45], R8 ;  /* 0x000000082d007388 */ /* 0x000be20000000c00 */
[----:B------:R-:W-:Y:S02]  /*aea0*/  PRMT R6, R28, 0x5410, R30 ;  /* 0x000054101c067816 */ /* 0x000fe4000000001e */
[----:B------:R-:W-:-:S05]  /*aeb0*/  PRMT R7, R32, 0x5410, R7 ;  /* 0x0000541020077816 */ /* 0x000fca0000000007 */
[----:B------:R5:W-:Y:S01]  /*aec0*/  STS.128 [R44], R4 ;  /* 0x000000042c007388 */ /* 0x000be20000000c00 */
[----:B------:R4:W-:Y:S06]  /*aed0*/  MEMBAR.ALL.CTA ;  /* 0x0000000000007992 */ /* 0x0009ec0000008000 */
[----:B----4-:R-:W4:Y:S01]  /*aee0*/  FENCE.VIEW.ASYNC.S ;  /* 0x00000000000073c6 */ /* 0x010f220000000000 */
[----:B---3--:R-:W-:Y:S01]  /*aef0*/  @P1 FFMA R12, R62, R12, R63 ;  /* 0x0000000c3e0c1223 */ /* 0x008fe2000000003f */
[----:B--2---:R-:W-:Y:S01]  /*af00*/  SHF.R.U32.HI R0, RZ, 0x5, R0 ;  /* 0x00000005ff007819 */ /* 0x004fe20000011600 */
[----:B----4-:R-:W-:Y:S01]  /*af10*/  SYNCS.ARRIVE.TRANS64.RED.ART0 RZ, [UR9], R3 ;  /* 0x00000003ffff79a7 */ /* 0x010fe20008500409 */
[----:B------:R2:W-:Y:S02]  /*af20*/  SYNCS.ARRIVE.TRANS64.ART0 RZ, [UR8+0x1d0], R3 ;  /* 0x0001d003ffff79a7 */ /* 0x0005e40008500008 */
[----:B--2---:R-:W-:-:S02]  /*af30*/  IMAD.MOV.U32 R3, RZ, RZ, -0x800000 ;  /* 0xff800000ff037424 */ /* 0x004fc400078e00ff */
[----:B------:R-:W-:Y:S01]  /*af40*/  @P1 FMUL R3, R12, 0.69314718246459960938 ;  /* 0x3f3172180c031820 */ /* 0x000fe20000400000 */
[----:B-----5:R-:W-:Y:S06]  /*af50*/  @!P0 BRA `(.L_x_86) ;  /* 0x0000000000508947 */ /* 0x020fec0003800000 */
[----:B------:R-:W2:Y:S01]  /*af60*/  LDC.64 R6, c[0x0][0x3c8] ;  /* 0x0000f200ff067b82 */ /* 0x000ea20000000a00 */
[----:B------:R-:W-:Y:S01]  /*af70*/  HFMA2 R9, -RZ, RZ, 0, 0 ;  /* 0x00000000ff097431 */ /* 0x000fe200000001ff */
[----:B------:R-:W-:Y:S01]  /*af80*/  USHF.R.S32.HI UR5, URZ, 0x1f, UR13 ;  /* 0x0000001fff057899 */ /* 0x000fe2000801140d */
[----:B------:R-:W-:Y:S01]  /*af90*/  MOV R8, R61 ;  /* 0x0000003d00087202 */ /* 0x000fe20000000f00 */
[----:B------:R-:W3:Y:S04]  /*afa0*/  LDCU.64 UR6, c[0x0][0x3b0] ;  /* 0x00007600ff0677ac */ /* 0x000ee80008000a00 */
[----:B------:R-:W4:Y:S01]  /*afb0*/  LDC.64 R4, c[0x0][0x3d0] ;  /* 0x0000f400ff047b82 */ /* 0x000f220000000a00 */
[----:B------:R-:W-:Y:S02]  /*afc0*/  USHF.R.S32.HI UR11, URZ, 0x1f, UR4 ;  /* 0x0000001fff0b7899 */ /* 0x000fe40008011404 */
[----:B------:R-:W-:Y:S01]  /*afd0*/  USHF.R.S32.HI UR10, URZ, 0x1f, UR12 ;  /* 0x0000001fff0a7899 */ /* 0x000fe2000801140c */
[----:B--2---:R-:W-:-:S04]  /*afe0*/  IMAD.WIDE.U32 R8, R6, UR13, R8 ;  /* 0x0000000d06087c25 */ /* 0x004fc8000f8e0008 */
[----:B------:R-:W-:Y:S01]  /*aff0*/  IMAD R6, R6, UR5, RZ ;  /* 0x0000000506067c24 */ /* 0x000fe2000f8e02ff */
[----:B------:R-:W-:-:S03]  /*b000*/  IADD3 R8, P0, PT, R8, UR4, RZ ;  /* 0x0000000408087c10 */ /* 0x000fc6000ff1e0ff */
[----:B------:R-:W-:Y:S02]  /*b010*/  IMAD R7, R7, UR13, R6 ;  /* 0x0000000d07077c24 */ /* 0x000fe4000f8e0206 */
[----:B----4-:R-:W-:-:S03]  /*b020*/  IMAD R6, R4, UR10, RZ ;  /* 0x0000000a04067c24 */ /* 0x010fc6000f8e02ff */
[----:B------:R-:W-:Y:S01]  /*b030*/  IADD3.X R9, PT, PT, R9, UR11, R7, P0, !PT ;  /* 0x0000000b09097c10 */ /* 0x000fe200087fe407 */
[----:B------:R-:W-:Y:S02]  /*b040*/  IMAD R5, R5, UR12, R6 ;  /* 0x0000000c05057c24 */ /* 0x000fe4000f8e0206 */
[----:B------:R-:W-:-:S05]  /*b050*/  IMAD.WIDE.U32 R8, R4, UR12, R8 ;  /* 0x0000000c04087c25 */ /* 0x000fca000f8e0008 */
[----:B------:R-:W-:Y:S02]  /*b060*/  IADD3 R5, PT, PT, R9, R5, RZ ;  /* 0x0000000509057210 */ /* 0x000fe40007ffe0ff */
[----:B---3--:R-:W-:-:S04]  /*b070*/  LEA R4, P0, R8, UR6, 0x2 ;  /* 0x0000000608047c11 */ /* 0x008fc8000f8010ff */
[----:B------:R-:W-:-:S05]  /*b080*/  LEA.HI.X R5, R8, UR7, R5, 0x2, P0 ;  /* 0x0000000708057c11 */ /* 0x000fca00080f1405 */
[----:B------:R2:W-:Y:S04]  /*b090*/  STG.E desc[UR18][R4.64], R3 ;  /* 0x0000000304007986 */ /* 0x0005e8000c101912 */
.L_x_86:
[----:B-1----:R-:W-:Y:S05]  /*b0a0*/  BSYNC.RECONVERGENT B0 ;  /* 0x0000000000007941 */ /* 0x002fea0003800200 */
.L_x_85:
[----:B------:R-:W1:Y:S01]  /*b0b0*/  LDCU UR4, c[0x0][0x610] ;  /* 0x0000c200ff0477ac */ /* 0x000e620008000800 */
[----:B------:R-:W-:Y:S01]  /*b0c0*/  LOP3.LUT R52, R52, 0x1, RZ, 0x3c, !PT ;  /* 0x0000000134347812 */ /* 0x000fe200078e3cff */
[----:B------:R-:W3:Y:S01]  /*b0d0*/  LDCU.U8 UR6, c[0x0][0x614] ;  /* 0x0000c280ff0677ac */ /* 0x000ee20008000000 */
[----:B------:R-:W-:Y:S01]  /*b0e0*/  UIADD3 UR51, UPT, UPT, UR20, UR51, URZ ;  /* 0x0000003314337290 */ /* 0x000fe2000fffe0ff */
[----:B------:R-:W4:Y:S01]  /*b0f0*/  LDCU.64 UR10, c[0x0][0x618] ;  /* 0x0000c300ff0a77ac */ /* 0x000f220008000a00 */
[----:B------:R-:W5:Y:S02]  /*b100*/  LDCU UR7, c[0x0][0x60c] ;  /* 0x0000c180ff0777ac */ /* 0x000f640008000800 */
[----:B-1----:R-:W-:-:S04]  /*b110*/  UIMAD.WIDE.U32 UR4, UR51, UR4, URZ ;  /* 0x00000004330472a5 */ /* 0x002fc8000f8e00ff */
[----:B------:R-:W-:-:S04]  /*b120*/  UIADD3 UR4, UPT, UPT, UR51, -UR5, URZ ;  /* 0x8000000533047290 */ /* 0x000fc8000fffe0ff */
[----:B---3--:R-:W-:-:S04]  /*b130*/  USHF.R.U32.HI UR4, URZ, UR6, UR4 ;  /* 0x00000006ff047299 */ /* 0x008fc80008011604 */
[----:B------:R-:W-:-:S04]  /*b140*/  UIADD3 UR4, UPT, UPT, UR5, UR4, URZ ;  /* 0x0000000405047290 */ /* 0x000fc8000fffe0ff */
[----:B------:R-:W-:-:S04]  /*b150*/  USHF.R.U32.HI UR6, URZ, UR21, UR4 ;  /* 0x00000015ff067299 */ /* 0x000fc80008011604 */
[----:B----4-:R-:W-:Y:S01]  /*b160*/  UIMAD.WIDE.U32 UR4, UR6, UR11, URZ ;  /* 0x0000000b060472a5 */ /* 0x010fe2000f8e00ff */
[----:B------:R-:W1:Y:S03]  /*b170*/  LDCU UR11, c[0x0][0x624] ;  /* 0x0000c480ff0b77ac */ /* 0x000e660008000800 */
[----:B------:R-:W-:-:S04]  /*b180*/  UIADD3 UR4, UPT, UPT, UR6, -UR5, URZ ;  /* 0x8000000506047290 */ /* 0x000fc8000fffe0ff */
[----:B------:R-:W-:-:S04]  /*b190*/  USHF.R.U32.HI UR4, URZ, UR77, UR4 ;  /* 0x0000004dff047299 */ /* 0x000fc80008011604 */
[----:B------:R-:W-:Y:S02]  /*b1a0*/  UIADD3 UR4, UPT, UPT, UR5, UR4, URZ ;  /* 0x0000000405047290 */ /* 0x000fe4000fffe0ff */
[----:B------:R-:W-:Y:S02]  /*b1b0*/  UIADD3 UR5, UPT, UPT, -UR6, URZ, URZ ;  /* 0x000000ff06057290 */ /* 0x000fe4000fffe1ff */
[----:B------:R-:W-:Y:S02]  /*b1c0*/  USHF.R.U32.HI UR12, URZ, UR17, UR4 ;  /* 0x00000011ff0c7299 */ /* 0x000fe40008011604 */
[----:B-1----:R-:W-:Y:S02]  /*b1d0*/  UISETP.GE.AND UP0, UPT, UR51, UR11, UPT ;  /* 0x0000000b3300728c */ /* 0x002fe4000bf06270 */
[----:B------:R-:W-:Y:S02]  /*b1e0*/  UIADD3 UR4, UPT, UPT, -UR12, URZ, URZ ;  /* 0x000000ff0c047290 */ /* 0x000fe4000fffe1ff */
[----:B-----5:R-:W-:-:S02]  /*b1f0*/  UIMAD UR7, UR7, UR5, UR51 ;  /* 0x00000005070772a4 */ /* 0x020fc4000f8e0233 */
[----:B------:R-:W-:-:S03]  /*b200*/  UIMAD UR13, UR10, UR4, UR6 ;  /* 0x000000040a0d72a4 */ /* 0x000fc6000f8e0206 */
[----:B------:R-:W-:Y:S09]  /*b210*/  BRA.U !UP0, `(.L_x_87) ;  /* 0xffffffe908687547 */ /* 0x000ff2000b83ffff */
.L_x_79:
[----:B--2---:R-:W-:-:S04]  /*b220*/  SHF.L.U32 R4, R59, 0x1f, RZ ;  /* 0x0000001f3b047819 */ /* 0x004fc800000006ff */
[----:B------:R-:W1:Y:S02]  /*b230*/  SYNCS.PHASECHK.TRANS64.TRYWAIT P0, [UR8+0x1d8], R4 ;  /* 0x0001d804ff0075a7 */ /* 0x000e640008001108 */
[----:B-1----:R-:W-:Y:S05]  /*b240*/  @!P0 BRA `(.L_x_88) ;  /* 0x0000000c00ac8947 */ /* 0x002fea0003800000 */
.L_x_148:
[----:B------:R-:W-:Y:S06]  /*b250*/  BAR.ARV 0x2, 0x120 ;  /* 0x0084800000007b1d */ /* 0x000fec0000002000 */
[----:B------:R-:W-:Y:S05]  /*b260*/  BRA `(.L_x_89) ;  /* 0x0000000000347947 */ /* 0x000fea0003800000 */
.L_x_78:
[----:B------:R-:W-:Y:S05]  /*b270*/  @P0 BRA `(.L_x_90) ;  /* 0x00000000002c0947 */ /* 0x000fea0003800000 */
[----:B-1----:R-:W1:Y:S01]  /*b280*/  S2UR UR4, SR_CgaCtaId ;  /* 0x00000000000479c3 */ /* 0x002e620000008800 */
        /* <DEDUP_REMOVED lines=8> */
[----:B-1----:R3:W4:Y:S02]  /*b310*/  SYNCS.EXCH.64 URZ, [UR6+0x200], UR4 ;  /* 0x0002000406ff75b2 */ /* 0x0027240008000100 */
[----:B---3--:R-:W-:Y:S01]  /*b320*/  NOP ;  /* 0x0000000000007918 */ /* 0x008fe20000000000 */
.L_x_90:
[----:B------:R-:W-:Y:S01]  /*b330*/  NOP ;  /* 0x0000000000007918 */ /* 0x000fe20000000000 */
.L_x_89:
[----:B------:R-:W-:-:S13]  /*b340*/  ISETP.NE.AND P0, PT, R0, 0xc, PT ;  /* 0x0000000c0000780c */ /* 0x000fda0003f05270 */
        /* <DEDUP_REMOVED lines=10> */
[----:B-1----:R3:W5:Y:S02]  /*b3f0*/  SYNCS.EXCH.64 URZ, [UR6+0x200], UR4 ;  /* 0x0002000406ff75b2 */ /* 0x0027640008000100 */
[----:B---3--:R-:W-:Y:S01]  /*b400*/  NOP ;  /* 0x0000000000007918 */ /* 0x008fe20000000000 */
.L_x_91:
[----:B------:R-:W-:Y:S01]  /*b410*/  NOP ;  /* 0x0000000000007918 */ /* 0x000fe20000000000 */
[----:B-1----:R-:W-:Y:S05]  /*b420*/  EXIT ;  /* 0x000000000000794d */ /* 0x002fea0003800000 */
.L_x_12:
[----:B------:R-:W-:Y:S02]  /*b430*/  MOV R3, UR5 ;  /* 0x0000000500037c02 */ /* 0x000fe40008000f00 */
[----:B------:R-:W-:-:S07]  /*b440*/  MOV R9, R8 ;  /* 0x0000000800097202 */ /* 0x000fce0000000f00 */
.L_x_92:
[----:B--2---:R2:W3:Y:S02]  /*b450*/  SYNCS.PHASECHK.TRANS64.TRYWAIT P0, [R3+URZ+0xd0], R9 ;  /* 0x0000d009030075a7 */ /* 0x0044e400080011ff */
[----:B---3--:R-:W-:Y:S05]  /*b460*/  @!P0 NANOSLEEP.SYNCS 0x989680 ;  /* 0x009896800000895d */ /* 0x008fea0003900000 */
[----:B------:R-:W3:Y:S02]  /*b470*/  @!P0 SYNCS.PHASECHK.TRANS64 P0, [R3+URZ+0xd0], R9 ;  /* 0x0000d009030085a7 */ /* 0x000ee400080010ff */
[----:B---3--:R-:W-:Y:S05]  /*b480*/  @!P0 BRA `(.L_x_92) ;  /* 0xfffffffc00f08947 */ /* 0x008fea000383ffff */
[----:B------:R-:W-:Y:S05]  /*b490*/  BRA `(.L_x_93) ;  /* 0xffffff5c00307947 */ /* 0x000fea000383ffff */
.L_x_14:
[----:B--23--:R-:W-:Y:S02]  /*b4a0*/  MOV R3, UR14 ;  /* 0x0000000e00037c02 */ /* 0x00cfe40008000f00 */
[-C--:B------:R-:W-:Y:S02]  /*b4b0*/  MOV R8, R5.reuse ;  /* 0x0000000500087202 */ /* 0x080fe40000000f00 */
[----:B------:R-:W-:-:S07]  /*b4c0*/  MOV R9, R5 ;  /* 0x0000000500097202 */ /* 0x000fce0000000f00 */
.L_x_94:
[----:B--2---:R2:W3:Y:S02]  /*b4d0*/  SYNCS.PHASECHK.TRANS64.TRYWAIT P0, [R3+URZ+0x8], R9 ;  /* 0x00000809030075a7 */ /* 0x0044e400080011ff */
[----:B---3--:R-:W-:Y:S05]  /*b4e0*/  @!P0 NANOSLEEP.SYNCS 0x989680 ;  /* 0x009896800000895d */ /* 0x008fea0003900000 */
[----:B------:R-:W3:Y:S02]  /*b4f0*/  @!P0 SYNCS.PHASECHK.TRANS64 P0, [R3+URZ+0x8], R9 ;  /* 0x00000809030085a7 */ /* 0x000ee400080010ff */
[----:B---3--:R-:W-:Y:S05]  /*b500*/  @!P0 BRA `(.L_x_94) ;  /* 0xfffffffc00f08947 */ /* 0x008fea000383ffff */
[----:B------:R-:W-:Y:S05]  /*b510*/  BRA `(.L_x_95) ;  /* 0xffffff5c00647947 */ /* 0x000fea000383ffff */
.L_x_16:
[----:B---34-:R-:W-:Y:S02]  /*b520*/  MOV R3, UR4 ;  /* 0x0000000400037c02 */ /* 0x018fe40008000f00 */
[-C--:B------:R-:W-:Y:S02]  /*b530*/  MOV R8, R5.reuse ;  /* 0x0000000500087202 */ /* 0x080fe40000000f00 */
[----:B------:R-:W-:-:S07]  /*b540*/  MOV R9, R5 ;  /* 0x0000000500097202 */ /* 0x000fce0000000f00 */
.L_x_96:
[----:B--2---:R2:W3:Y:S02]  /*b550*/  SYNCS.PHASECHK.TRANS64.TRYWAIT P0, [R3+URZ+0xd0], R9 ;  /* 0x0000d009030075a7 */ /* 0x0044e400080011ff */
[----:B---3--:R-:W-:Y:S05]  /*b560*/  @!P0 NANOSLEEP.SYNCS 0x989680 ;  /* 0x009896800000895d */ /* 0x008fea0003900000 */
[----:B------:R-:W3:Y:S02]  /*b570*/  @!P0 SYNCS.PHASECHK.TRANS64 P0, [R3+URZ+0xd0], R9 ;  /* 0x0000d009030085a7 */ /* 0x000ee400080010ff */
[----:B---3--:R-:W-:Y:S05]  /*b580*/  @!P0 BRA `(.L_x_96) ;  /* 0xfffffffc00f08947 */ /* 0x008fea000383ffff */
[----:B------:R-:W-:Y:S05]  /*b590*/  BRA `(.L_x_97) ;  /* 0xffffff5c00947947 */ /* 0x000fea000383ffff */
.L_x_19:
[----:B---345:R-:W-:Y:S02]  /*b5a0*/  MOV R3, UR5 ;  /* 0x0000000500037c02 */ /* 0x038fe40008000f00 */
[-C--:B------:R-:W-:Y:S02]  /*b5b0*/  MOV R8, R5.reuse ;  /* 0x0000000500087202 */ /* 0x080fe40000000f00 */
[----:B------:R-:W-:-:S07]  /*b5c0*/  MOV R9, R5 ;  /* 0x0000000500097202 */ /* 0x000fce0000000f00 */
.L_x_98:
[----:B--2---:R2:W3:Y:S02]  /*b5d0*/  SYNCS.PHASECHK.TRANS64.TRYWAIT P0, [R3+URZ+0xd0], R9 ;  /* 0x0000d009030075a7 */ /* 0x0044e400080011ff */
[----:B---3--:R-:W-:Y:S05]  /*b5e0*/  @!P0 NANOSLEEP.SYNCS 0x989680 ;  /* 0x009896800000895d */ /* 0x008fea0003900000 */
[----:B------:R-:W3:Y:S02]  /*b5f0*/  @!P0 SYNCS.PHASECHK.TRANS64 P0, [R3+URZ+0xd0], R9 ;  /* 0x0000d009030085a7 */ /* 0x000ee400080010ff */
[----:B---3--:R-:W-:Y:S05]  /*b600*/  @!P0 BRA `(.L_x_98) ;  /* 0xfffffffc00f08947 */ /* 0x008fea000383ffff */
[----:B------:R-:W-:Y:S05]  /*b610*/  BRA `(.L_x_99) ;  /* 0xffffff60001c7947 */ /* 0x000fea000383ffff */
.L_x_21:
[----:B----45:R-:W-:Y:S02]  /*b620*/  MOV R3, UR4 ;  /* 0x0000000400037c02 */ /* 0x030fe40008000f00 */
[-C--:B------:R-:W-:Y:S02]  /*b630*/  MOV R8, R5.reuse ;  /* 0x0000000500087202 */ /* 0x080fe40000000f00 */
[----:B------:R-:W-:-:S07]  /*b640*/  MOV R9, R5 ;  /* 0x0000000500097202 */ /* 0x000fce0000000f00 */
.L_x_100:
[----:B--2---:R2:W3:Y:S02]  /*b650*/  SYNCS.PHASECHK.TRANS64.TRYWAIT P0, [R3+URZ+0xd0], R9 ;  /* 0x0000d009030075a7 */ /* 0x0044e400080011ff */
[----:B---3--:R-:W-:Y:S05]  /*b660*/  @!P0 NANOSLEEP.SYNCS 0x989680 ;  /* 0x009896800000895d */ /* 0x008fea0003900000 */
[----:B------:R-:W3:Y:S02]  /*b670*/  @!P0 SYNCS.PHASECHK.TRANS64 P0, [R3+URZ+0xd0], R9 ;  /* 0x0000d009030085a7 */ /* 0x000ee400080010ff */
[----:B---3--:R-:W-:Y:S05]  /*b680*/  @!P0 BRA `(.L_x_100) ;  /* 0xfffffffc00f08947 */ /* 0x008fea000383ffff */
[----:B------:R-:W-:Y:S05]  /*b690*/  BRA `(.L_x_101) ;  /* 0xffffff6000287947 */ /* 0x000fea000383ffff */
.L_x_25:
[----:B-----5:R-:W-:Y:S02]  /*b6a0*/  MOV R3, UR5 ;  /* 0x0000000500037c02 */ /* 0x020fe40008000f00 */
[----:B------:R-:W-:-:S07]  /*b6b0*/  MOV R5, R4 ;  /* 0x0000000400057202 */ /* 0x000fce0000000f00 */
.L_x_102:
[----:B-1----:R1:W2:Y:S02]  /*b6c0*/  SYNCS.PHASECHK.TRANS64.TRYWAIT P0, [R3+URZ+0xd0], R5 ;  /* 0x0000d005030075a7 */ /* 0x0022a400080011ff */
[----:B--2---:R-:W-:Y:S05]  /*b6d0*/  @!P0 NANOSLEEP.SYNCS 0x989680 ;  /* 0x009896800000895d */ /* 0x004fea0003900000 */
[----:B------:R-:W2:Y:S02]  /*b6e0*/  @!P0 SYNCS.PHASECHK.TRANS64 P0, [R3+URZ+0xd0], R5 ;  /* 0x0000d005030085a7 */ /* 0x000ea400080010ff */
[----:B--2---:R-:W-:Y:S05]  /*b6f0*/  @!P0 BRA `(.L_x_102) ;  /* 0xfffffffc00f08947 */ /* 0x004fea000383ffff */
[----:B------:R-:W-:Y:S05]  /*b700*/  BRA `(.L_x_103) ;  /* 0xffffff6800547947 */ /* 0x000fea000383ffff */
.L_x_27:
[----:B------:R-:W-:Y:S02]  /*b710*/  MOV R3, UR4 ;  /* 0x0000000400037c02 */ /* 0x000fe40008000f00 */
[----:B------:R-:W-:-:S07]  /*b720*/  MOV R7, R6 ;  /* 0x0000000600077202 */ /* 0x000fce0000000f00 */
.L_x_104:
[----:B-1----:R1:W2:Y:S02]  /*b730*/  SYNCS.PHASECHK.TRANS64.TRYWAIT P0, [R3+URZ+0x8], R7 ;  /* 0x00000807030075a7 */ /* 0x0022a400080011ff */
[----:B--2---:R-:W-:Y:S05]  /*b740*/  @!P0 NANOSLEEP.SYNCS 0x989680 ;  /* 0x009896800000895d */ /* 0x004fea0003900000 */
[----:B------:R-:W2:Y:S02]  /*b750*/  @!P0 SYNCS.PHASECHK.TRANS64 P0, [R3+URZ+0x8], R7 ;  /* 0x00000807030085a7 */ /* 0x000ea400080010ff */
[----:B--2---:R-:W-:Y:S05]  /*b760*/  @!P0 BRA `(.L_x_104) ;  /* 0xfffffffc00f08947 */ /* 0x004fea000383ffff */
[----:B------:R-:W-:Y:S05]  /*b770*/  BRA `(.L_x_105) ;  /* 0xffffff6800587947 */ /* 0x000fea000383ffff */
.L_x_29:
[----:B-1---5:R-:W-:Y:S02]  /*b780*/  MOV R3, UR4 ;  /* 0x0000000400037c02 */ /* 0x022fe40008000f00 */
[----:B------:R-:W-:-:S07]  /*b790*/  MOV R7, R6 ;  /* 0x0000000600077202 */ /* 0x000fce0000000f00 */
.L_x_106:
[----:B-1----:R1:W2:Y:S02]  /*b7a0*/  SYNCS.PHASECHK.TRANS64.TRYWAIT P0, [R3+URZ+0x8], R7 ;  /* 0x00000807030075a7 */ /* 0x0022a400080011ff */
[----:B--2---:R-:W-:Y:S05]  /*b7b0*/  @!P0 NANOSLEEP.SYNCS 0x989680 ;  /* 0x009896800000895d */ /* 0x004fea0003900000 */
[----:B------:R-:W2:Y:S02]  /*b7c0*/  @!P0 SYNCS.PHASECHK.TRANS64 P0, [R3+URZ+0x8], R7 ;  /* 0x00000807030085a7 */ /* 0x000ea400080010ff */
[----:B--2---:R-:W-:Y:S05]  /*b7d0*/  @!P0 BRA `(.L_x_106) ;  /* 0xfffffffc00f08947 */ /* 0x004fea000383ffff */
[----:B------:R-:W-:Y:S05]  /*b7e0*/  BRA `(.L_x_28) ;  /* 0xffffff68005c7947 */ /* 0x000fea000383ffff */
.L_x_36:
[----:B------:R-:W-:-:S07]  /*b7f0*/  MOV R11, R10 ;  /* 0x0000000a000b7202 */ /* 0x000fce0000000f00 */
.L_x_107:
[----:B-1----:R1:W2:Y:S02]  /*b800*/  SYNCS.PHASECHK.TRANS64.TRYWAIT P0, [R5+URZ], R11 ;  /* 0x0000000b050075a7 */ /* 0x0022a400080011ff */
[----:B--2---:R-:W-:Y:S05]  /*b810*/  @!P0 NANOSLEEP.SYNCS 0x989680 ;  /* 0x009896800000895d */ /* 0x004fea0003900000 */
[----:B------:R-:W2:Y:S02]  /*b820*/  @!P0 SYNCS.PHASECHK.TRANS64 P0, [R5+URZ], R11 ;  /* 0x0000000b050085a7 */ /* 0x000ea400080010ff */
[----:B--2---:R-:W-:Y:S05]  /*b830*/  @!P0 BRA `(.L_x_107) ;  /* 0xfffffffc00f08947 */ /* 0x004fea000383ffff */
[----:B------:R-:W-:Y:S05]  /*b840*/  BRA `(.L_x_35) ;  /* 0xffffff6c00307947 */ /* 0x000fea000383ffff */
.L_x_39:
[----:B------:R-:W-:-:S07]  /*b850*/  MOV R9, R8 ;  /* 0x0000000800097202 */ /* 0x000fce0000000f00 */
.L_x_108:
[----:B-1----:R1:W2:Y:S02]  /*b860*/  SYNCS.PHASECHK.TRANS64.TRYWAIT P0, [R5+URZ], R9 ;  /* 0x00000009050075a7 */ /* 0x0022a400080011ff */
[----:B--2---:R-:W-:Y:S05]  /*b870*/  @!P0 NANOSLEEP.SYNCS 0x989680 ;  /* 0x009896800000895d */ /* 0x004fea0003900000 */
[----:B------:R-:W2:Y:S02]  /*b880*/  @!P0 SYNCS.PHASECHK.TRANS64 P0, [R5+URZ], R9 ;  /* 0x00000009050085a7 */ /* 0x000ea400080010ff */
[----:B--2---:R-:W-:Y:S05]  /*b890*/  @!P0 BRA `(.L_x_108) ;  /* 0xfffffffc00f08947 */ /* 0x004fea000383ffff */
[----:B------:R-:W-:Y:S05]  /*b8a0*/  BRA `(.L_x_38) ;  /* 0xffffff6c00a47947 */ /* 0x000fea000383ffff */
.L_x_42:
[----:B------:R-:W-:Y:S02]  /*b8b0*/  MOV R3, UR15 ;  /* 0x0000000f00037c02 */ /* 0x000fe40008000f00 */
[----:B------:R-:W-:-:S07]  /*b8c0*/  MOV R5, R4 ;  /* 0x0000000400057202 */ /* 0x000fce0000000f00 */
.L_x_109:
[----:B-1----:R1:W2:Y:S02]  /*b8d0*/  SYNCS.PHASECHK.TRANS64.TRYWAIT P0, [R3+URZ], R5 ;  /* 0x00000005030075a7 */ /* 0x0022a400080011ff */
[----:B--2---:R-:W-:Y:S05]  /*b8e0*/  @!P0 NANOSLEEP.SYNCS 0x989680 ;  /* 0x009896800000895d */ /* 0x004fea0003900000 */
[----:B------:R-:W2:Y:S02]  /*b8f0*/  @!P0 SYNCS.PHASECHK.TRANS64 P0, [R3+URZ], R5 ;  /* 0x00000005030085a7 */ /* 0x000ea400080010ff */
[----:B--2---:R-:W-:Y:S05]  /*b900*/  @!P0 BRA `(.L_x_109) ;  /* 0xfffffffc00f08947 */ /* 0x004fea000383ffff */
[----:B------:R-:W-:Y:S05]  /*b910*/  BRA `(.L_x_110) ;  /* 0xffffff7400587947 */ /* 0x000fea000383ffff */
.L_x_43:
[----:B------:R-:W-:Y:S02]  /*b920*/  MOV R3, UR6 ;  /* 0x0000000600037c02 */ /* 0x000fe40008000f00 */
[----:B------:R-:W-:-:S07]  /*b930*/  MOV R7, R6 ;  /* 0x0000000600077202 */ /* 0x000fce0000000f00 */
.L_x_111:
[----:B-1----:R1:W2:Y:S02]  /*b940*/  SYNCS.PHASECHK.TRANS64.TRYWAIT P0, [R3+URZ+0x10], R7 ;  /* 0x00001007030075a7 */ /* 0x0022a400080011ff */
[----:B--2---:R-:W-:Y:S05]  /*b950*/  @!P0 NANOSLEEP.SYNCS 0x989680 ;  /* 0x009896800000895d */ /* 0x004fea0003900000 */
[----:B------:R-:W2:Y:S02]  /*b960*/  @!P0 SYNCS.PHASECHK.TRANS64 P0, [R3+URZ+0x10], R7 ;  /* 0x00001007030085a7 */ /* 0x000ea400080010ff */
[----:B--2---:R-:W-:Y:S05]  /*b970*/  @!P0 BRA `(.L_x_111) ;  /* 0xfffffffc00f08947 */ /* 0x004fea000383ffff */
[----:B------:R-:W-:Y:S05]  /*b980*/  BRA `(.L_x_112) ;  /* 0xffffff7400807947 */ /* 0x000fea000383ffff */
.L_x_45:
[----:B------:R-:W-:Y:S02]  /*b990*/  MOV R7, UR11 ;  /* 0x0000000b00077c02 */ /* 0x000fe40008000f00 */
[----:B------:R-:W-:Y:S07]  /*b9a0*/  MOV R8, R9 ;  /* 0x0000000900087202 */ /* 0x000fee0000000f00 */
.L_x_113:
[----:B-1----:R1:W2:Y:S02]  /*b9b0*/  SYNCS.PHASECHK.TRANS64.TRYWAIT P0, [R7+URZ+0x10], R9 ;  /* 0x00001009070075a7 */ /* 0x0022a400080011ff */
[----:B--2---:R-:W-:Y:S05]  /*b9c0*/  @!P0 NANOSLEEP.SYNCS 0x989680 ;  /* 0x009896800000895d */ /* 0x004fea0003900000 */
[----:B------:R-:W2:Y:S02]  /*b9d0*/  @!P0 SYNCS.PHASECHK.TRANS64 P0, [R7+URZ+0x10], R9 ;  /* 0x00001009070085a7 */ /* 0x000ea400080010ff */
[----:B--2---:R-:W-:Y:S05]  /*b9e0*/  @!P0 BRA `(.L_x_113) ;  /* 0xfffffffc00f08947 */ /* 0x004fea000383ffff */
[----:B------:R-:W-:Y:S05]  /*b9f0*/  BRA `(.L_x_114) ;  /* 0xffffff7400e07947 */ /* 0x000fea000383ffff */
.L_x_46:
[----:B------:R-:W-:Y:S02]  /*ba00*/  MOV R7, UR15 ;  /* 0x0000000f00077c02 */ /* 0x000fe40008000f00 */
[-C--:B------:R-:W-:Y:S02]  /*ba10*/  MOV R8, R11.reuse ;  /* 0x0000000b00087202 */ /* 0x080fe40000000f00 */
[----:B------:R-:W-:Y:S07]  /*ba20*/  MOV R9, R11 ;  /* 0x0000000b00097202 */ /* 0x000fee0000000f00 */
.L_x_115:
[----:B-1----:R1:W2:Y:S02]  /*ba30*/  SYNCS.PHASECHK.TRANS64.TRYWAIT P0, [R7+URZ+0x198], R9 ;  /* 0x00019809070075a7 */ /* 0x0022a400080011ff */
[----:B--2---:R-:W-:Y:S05]  /*ba40*/  @!P0 NANOSLEEP.SYNCS 0x989680 ;  /* 0x009896800000895d */ /* 0x004fea0003900000 */
[----:B------:R-:W2:Y:S02]  /*ba50*/  @!P0 SYNCS.PHASECHK.TRANS64 P0, [R7+URZ+0x198], R9 ;  /* 0x00019809070085a7 */ /* 0x000ea400080010ff */
[----:B--2---:R-:W-:Y:S05]  /*ba60*/  @!P0 BRA `(.L_x_115) ;  /* 0xfffffffc00f08947 */ /* 0x004fea000383ffff */
[----:B------:R-:W-:Y:S05]  /*ba70*/  BRA `(.L_x_116) ;  /* 0xffffff7800147947 */ /* 0x000fea000383ffff */
.L_x_47:
[----:B------:R-:W-:Y:S02]  /*ba80*/  MOV R7, UR15 ;  /* 0x0000000f00077c02 */ /* 0x000fe40008000f00 */
[-C--:B------:R-:W-:Y:S02]  /*ba90*/  MOV R8, R11.reuse ;  /* 0x0000000b00087202 */ /* 0x080fe40000000f00 */
[----:B------:R-:W-:Y:S07]  /*baa0*/  MOV R9, R11 ;  /* 0x0000000b00097202 */ /* 0x000fee0000000f00 */
.L_x_117:
[----:B-1----:R1:W2:Y:S02]  /*bab0*/  SYNCS.PHASECHK.TRANS64.TRYWAIT P0, [R7+URZ+0x1a0], R9 ;  /* 0x0001a009070075a7 */ /* 0x0022a400080011ff */
[----:B--2---:R-:W-:Y:S05]  /*bac0*/  @!P0 NANOSLEEP.SYNCS 0x989680 ;  /* 0x009896800000895d */ /* 0x004fea0003900000 */
[----:B------:R-:W2:Y:S02]  /*bad0*/  @!P0 SYNCS.PHASECHK.TRANS64 P0, [R7+URZ+0x1a0], R9 ;  /* 0x0001a009070085a7 */ /* 0x000ea400080010ff */
[----:B--2---:R-:W-:Y:S05]  /*bae0*/  @!P0 BRA `(.L_x_117) ;  /* 0xfffffffc00f08947 */ /* 0x004fea000383ffff */
[----:B------:R-:W-:Y:S05]  /*baf0*/  BRA `(.L_x_118) ;  /* 0xffffff7800487947 */ /* 0x000fea000383ffff */
.L_x_48:
[----:B------:R-:W-:Y:S02]  /*bb00*/  MOV R7, UR7 ;  /* 0x0000000700077c02 */ /* 0x000fe40008000f00 */
[----:B------:R-:W-:Y:S07]  /*bb10*/  MOV R8, R9 ;  /* 0x0000000900087202 */ /* 0x000fee0000000f00 */
.L_x_119:
[----:B-1----:R1:W2:Y:S02]  /*bb20*/  SYNCS.PHASECHK.TRANS64.TRYWAIT P0, [R7+URZ+0x10], R9 ;  /* 0x00001009070075a7 */ /* 0x0022a400080011ff */
[----:B--2---:R-:W-:Y:S05]  /*bb30*/  @!P0 NANOSLEEP.SYNCS 0x989680 ;  /* 0x009896800000895d */ /* 0x004fea0003900000 */
[----:B------:R-:W2:Y:S02]  /*bb40*/  @!P0 SYNCS.PHASECHK.TRANS64 P0, [R7+URZ+0x10], R9 ;  /* 0x00001009070085a7 */ /* 0x000ea400080010ff */
[----:B--2---:R-:W-:Y:S05]  /*bb50*/  @!P0 BRA `(.L_x_119) ;  /* 0xfffffffc00f08947 */ /* 0x004fea000383ffff */
[----:B------:R-:W-:Y:S05]  /*bb60*/  BRA `(.L_x_120) ;  /* 0xffffff7800447947 */ /* 0x000fea000383ffff */
.L_x_50:
[----:B-1----:R-:W-:Y:S02]  /*bb70*/  MOV R3, UR8 ;  /* 0x0000000800037c02 */ /* 0x002fe40008000f00 */
[----:B------:R-:W-:-:S07]  /*bb80*/  MOV R5, R4 ;  /* 0x0000000400057202 */ /* 0x000fce0000000f00 */
.L_x_121:
[----:B-1----:R1:W2:Y:S02]  /*bb90*/  SYNCS.PHASECHK.TRANS64.TRYWAIT P0, [R3+URZ+0x10], R5 ;  /* 0x00001005030075a7 */ /* 0x0022a400080011ff */
[----:B--2---:R-:W-:Y:S05]  /*bba0*/  @!P0 NANOSLEEP.SYNCS 0x989680 ;  /* 0x009896800000895d */ /* 0x004fea0003900000 */
[----:B------:R-:W2:Y:S02]  /*bbb0*/  @!P0 SYNCS.PHASECHK.TRANS64 P0, [R3+URZ+0x10], R5 ;  /* 0x00001005030085a7 */ /* 0x000ea400080010ff */
[----:B--2---:R-:W-:Y:S05]  /*bbc0*/  @!P0 BRA `(.L_x_121) ;  /* 0xfffffffc00f08947 */ /* 0x004fea000383ffff */
[----:B------:R-:W-:Y:S05]  /*bbd0*/  BRA `(.L_x_122) ;  /* 0xffffff7800c87947 */ /* 0x000fea000383ffff */
.L_x_51:
[----:B------:R-:W-:Y:S02]  /*bbe0*/  MOV R3, UR15 ;  /* 0x0000000f00037c02 */ /* 0x000fe40008000f00 */
[-C--:B------:R-:W-:Y:S02]  /*bbf0*/  MOV R4, R6.reuse ;  /* 0x0000000600047202 */ /* 0x080fe40000000f00 */
[----:B------:R-:W-:-:S07]  /*bc00*/  MOV R5, R6 ;  /* 0x0000000600057202 */ /* 0x000fce0000000f00 */
.L_x_123:
[----:B-1----:R1:W2:Y:S02]  /*bc10*/  SYNCS.PHASECHK.TRANS64.TRYWAIT P0, [R3+URZ+0x198], R5 ;  /* 0x00019805030075a7 */ /* 0x0022a400080011ff */
[----:B--2---:R-:W-:Y:S05]  /*bc20*/  @!P0 NANOSLEEP.SYNCS 0x989680 ;  /* 0x009896800000895d */ /* 0x004fea0003900000 */
[----:B------:R-:W2:Y:S02]  /*bc30*/  @!P0 SYNCS.PHASECHK.TRANS64 P0, [R3+URZ+0x198], R5 ;  /* 0x00019805030085a7 */ /* 0x000ea400080010ff */
[----:B--2---:R-:W-:Y:S05]  /*bc40*/  @!P0 BRA `(.L_x_123) ;  /* 0xfffffffc00f08947 */ /* 0x004fea000383ffff */
[----:B------:R-:W-:Y:S05]  /*bc50*/  BRA `(.L_x_124) ;  /* 0xffffff7800fc7947 */ /* 0x000fea000383ffff */
.L_x_52:
[----:B------:R-:W-:Y:S02]  /*bc60*/  MOV R3, UR15 ;  /* 0x0000000f00037c02 */ /* 0x000fe40008000f00 */
[----:B------:R-:W-:-:S07]  /*bc70*/  MOV R7, R6 ;  /* 0x0000000600077202 */ /* 0x000fce0000000f00 */
.L_x_125:
[----:B-1----:R1:W2:Y:S02]  /*bc80*/  SYNCS.PHASECHK.TRANS64.TRYWAIT P0, [R3+URZ+0x1a0], R7 ;  /* 0x0001a007030075a7 */ /* 0x0022a400080011ff */
[----:B--2---:R-:W-:Y:S05]  /*bc90*/  @!P0 NANOSLEEP.SYNCS 0x989680 ;  /* 0x009896800000895d */ /* 0x004fea0003900000 */
[----:B------:R-:W2:Y:S02]  /*bca0*/  @!P0 SYNCS.PHASECHK.TRANS64 P0, [R3+URZ+0x1a0], R7 ;  /* 0x0001a007030085a7 */ /* 0x000ea400080010ff */
[----:B--2---:R-:W-:Y:S05]  /*bcb0*/  @!P0 BRA `(.L_x_125) ;  /* 0xfffffffc00f08947 */ /* 0x004fea000383ffff */
[----:B------:R-:W-:Y:S05]  /*bcc0*/  BRA `(.L_x_126) ;  /* 0xffffff7c00187947 */ /* 0x000fea000383ffff */
.L_x_54:
[----:B------:R-:W-:-:S07]  /*bcd0*/  MOV R3, UR15 ;  /* 0x0000000f00037c02 */ /* 0x000fce0008000f00 */
.L_x_127:
[----:B-1----:R1:W2:Y:S02]  /*bce0*/  SYNCS.PHASECHK.TRANS64.TRYWAIT P0, [R3+URZ+0x200], RZ ;  /* 0x000200ff030075a7 */ /* 0x0022a400080011ff */
[----:B--2---:R-:W-:Y:S05]  /*bcf0*/  @!P0 NANOSLEEP.SYNCS 0x989680 ;  /* 0x009896800000895d */ /* 0x004fea0003900000 */
[----:B------:R-:W2:Y:S02]  /*bd00*/  @!P0 SYNCS.PHASECHK.TRANS64 P0, [R3+URZ+0x200], RZ ;  /* 0x000200ff030085a7 */ /* 0x000ea400080010ff */
[----:B--2---:R-:W-:Y:S05]  /*bd10*/  @!P0 BRA `(.L_x_127) ;  /* 0xfffffffc00f08947 */ /* 0x004fea000383ffff */
[----:B------:R-:W-:Y:S05]  /*bd20*/  BRA `(.L_x_128) ;  /* 0xffffff7c00847947 */ /* 0x000fea000383ffff */
.L_x_61:
[----:B------:R-:W-:Y:S02]  /*bd30*/  MOV R3, UR13 ;  /* 0x0000000d00037c02 */ /* 0x000fe40008000f00 */
[----:B------:R-:W-:-:S07]  /*bd40*/  MOV R7, R6 ;  /* 0x0000000600077202 */ /* 0x000fce0000000f00 */
.L_x_129:
[----:B-1----:R1:W3:Y:S02]  /*bd50*/  SYNCS.PHASECHK.TRANS64.TRYWAIT P0, [R3+URZ+0x1d0], R7 ;  /* 0x0001d007030075a7 */ /* 0x0022e400080011ff */
[----:B---3--:R-:W-:Y:S05]  /*bd60*/  @!P0 NANOSLEEP.SYNCS 0x989680 ;  /* 0x009896800000895d */ /* 0x008fea0003900000 */
[----:B------:R-:W3:Y:S02]  /*bd70*/  @!P0 SYNCS.PHASECHK.TRANS64 P0, [R3+URZ+0x1d0], R7 ;  /* 0x0001d007030085a7 */ /* 0x000ee400080010ff */
[----:B---3--:R-:W-:Y:S05]  /*bd80*/  @!P0 BRA `(.L_x_129) ;  /* 0xfffffffc00f08947 */ /* 0x008fea000383ffff */
[----:B------:R-:W-:Y:S05]  /*bd90*/  BRA `(.L_x_130) ;  /* 0xffffff8400287947 */ /* 0x000fea000383ffff */
.L_x_66:
[----:B------:R-:W-:Y:S02]  /*bda0*/  MOV R3, UR5 ;  /* 0x0000000500037c02 */ /* 0x000fe40008000f00 */
[----:B------:R-:W-:-:S07]  /*bdb0*/  MOV R5, R4 ;  /* 0x0000000400057202 */ /* 0x000fce0000000f00 */
.L_x_131:
[----:B-1----:R1:W2:Y:S02]  /*bdc0*/  SYNCS.PHASECHK.TRANS64.TRYWAIT P0, [R3+URZ+0x1c8], R5 ;  /* 0x0001c805030075a7 */ /* 0x0022a400080011ff */
[----:B--2---:R-:W-:Y:S05]  /*bdd0*/  @!P0 NANOSLEEP.SYNCS 0x989680 ;  /* 0x009896800000895d */ /* 0x004fea0003900000 */
[----:B------:R-:W2:Y:S02]  /*bde0*/  @!P0 SYNCS.PHASECHK.TRANS64 P0, [R3+URZ+0x1c8], R5 ;  /* 0x0001c805030085a7 */ /* 0x000ea400080010ff */
[----:B--2---:R-:W-:Y:S05]  /*bdf0*/  @!P0 BRA `(.L_x_131) ;  /* 0xfffffffc00f08947 */ /* 0x004fea000383ffff */
[----:B------:R-:W-:Y:S05]  /*be00*/  BRA `(.L_x_132) ;  /* 0xffffff8800607947 */ /* 0x000fea000383ffff */
.L_x_67:
[----:B------:R-:W-:Y:S02]  /*be10*/  MOV R4, UR5 ;  /* 0x0000000500047c02 */ /* 0x000fe40008000f00 */
[----:B------:R-:W-:-:S07]  /*be20*/  MOV R7, R6 ;  /* 0x0000000600077202 */ /* 0x000fce0000000f00 */
.L_x_133:
[----:B-1----:R1:W2:Y:S02]  /*be30*/  SYNCS.PHASECHK.TRANS64.TRYWAIT P0, [R4+URZ+0x190], R7 ;  /* 0x00019007040075a7 */ /* 0x0022a400080011ff */
[----:B--2---:R-:W-:Y:S05]  /*be40*/  @!P0 NANOSLEEP.SYNCS 0x989680 ;  /* 0x009896800000895d */ /* 0x004fea0003900000 */
[----:B------:R-:W2:Y:S02]  /*be50*/  @!P0 SYNCS.PHASECHK.TRANS64 P0, [R4+URZ+0x190], R7 ;  /* 0x00019007040085a7 */ /* 0x000ea400080010ff */
[----:B--2---:R-:W-:Y:S05]  /*be60*/  @!P0 BRA `(.L_x_133) ;  /* 0xfffffffc00f08947 */ /* 0x004fea000383ffff */
[----:B------:R-:W-:Y:S05]  /*be70*/  BRA `(.L_x_134) ;  /* 0xffffff88005c7947 */ /* 0x000fea000383ffff */
.L_x_68:
[----:B------:R-:W-:Y:S02]  /*be80*/  MOV R5, UR5 ;  /* 0x0000000500057c02 */ /* 0x000fe40008000f00 */
[-C--:B------:R-:W-:Y:S02]  /*be90*/  MOV R6, R4.reuse ;  /* 0x0000000400067202 */ /* 0x080fe40000000f00 */
[----:B------:R-:W-:-:S07]  /*bea0*/  MOV R7, R4 ;  /* 0x0000000400077202 */ /* 0x000fce0000000f00 */
.L_x_135:
[----:B-1----:R1:W2:Y:S02]  /*beb0*/  SYNCS.PHASECHK.TRANS64.TRYWAIT P0, [R5+URZ+0x1c8], R7 ;  /* 0x0001c807050075a7 */ /* 0x0022a400080011ff */
[----:B--2---:R-:W-:Y:S05]  /*bec0*/  @!P0 NANOSLEEP.SYNCS 0x989680 ;  /* 0x009896800000895d */ /* 0x004fea0003900000 */
[----:B------:R-:W2:Y:S02]  /*bed0*/  @!P0 SYNCS.PHASECHK.TRANS64 P0, [R5+URZ+0x1c8], R7 ;  /* 0x0001c807050085a7 */ /* 0x000ea400080010ff */
[----:B--2---:R-:W-:Y:S05]  /*bee0*/  @!P0 BRA `(.L_x_135) ;  /* 0xfffffffc00f08947 */ /* 0x004fea000383ffff */
[----:B------:R-:W-:Y:S05]  /*bef0*/  BRA `(.L_x_136) ;  /* 0xffffffb0000c7947 */ /* 0x000fea000383ffff */
.L_x_70:
[----:B------:R-:W-:Y:S02]  /*bf00*/  MOV R4, UR5 ;  /* 0x0000000500047c02 */ /* 0x000fe40008000f00 */
[----:B-1----:R-:W-:-:S07]  /*bf10*/  MOV R7, R6 ;  /* 0x0000000600077202 */ /* 0x002fce0000000f00 */
.L_x_137:
[----:B-1----:R1:W2:Y:S02]  /*bf20*/  SYNCS.PHASECHK.TRANS64.TRYWAIT P0, [R4+URZ+0x190], R7 ;  /* 0x00019007040075a7 */ /* 0x0022a400080011ff */
[----:B--2---:R-:W-:Y:S05]  /*bf30*/  @!P0 NANOSLEEP.SYNCS 0x989680 ;  /* 0x009896800000895d */ /* 0x004fea0003900000 */
[----:B------:R-:W2:Y:S02]  /*bf40*/  @!P0 SYNCS.PHASECHK.TRANS64 P0, [R4+URZ+0x190], R7 ;  /* 0x00019007040085a7 */ /* 0x000ea400080010ff */
[----:B--2---:R-:W-:Y:S05]  /*bf50*/  @!P0 BRA `(.L_x_137) ;  /* 0xfffffffc00f08947 */ /* 0x004fea000383ffff */
[----:B------:R-:W-:Y:S05]  /*bf60*/  BRA `(.L_x_138) ;  /* 0xffffffb000147947 */ /* 0x000fea000383ffff */
.L_x_71:
[----:B------:R-:W-:Y:S02]  /*bf70*/  MOV R4, UR5 ;  /* 0x0000000500047c02 */ /* 0x000fe40008000f00 */
[----:B------:R-:W-:-:S07]  /*bf80*/  MOV R7, R6 ;  /* 0x0000000600077202 */ /* 0x000fce0000000f00 */
.L_x_139:
[----:B-1----:R1:W2:Y:S02]  /*bf90*/  SYNCS.PHASECHK.TRANS64.TRYWAIT P0, [R4+URZ+0x1c8], R7 ;  /* 0x0001c807040075a7 */ /* 0x0022a400080011ff */
[----:B--2---:R-:W-:Y:S05]  /*bfa0*/  @!P0 NANOSLEEP.SYNCS 0x989680 ;  /* 0x009896800000895d */ /* 0x004fea0003900000 */
[----:B------:R-:W2:Y:S02]  /*bfb0*/  @!P0 SYNCS.PHASECHK.TRANS64 P0, [R4+URZ+0x1c8], R7 ;  /* 0x0001c807040085a7 */ /* 0x000ea400080010ff */
[----:B--2---:R-:W-:Y:S05]  /*bfc0*/  @!P0 BRA `(.L_x_139) ;  /* 0xfffffffc00f08947 */ /* 0x004fea000383ffff */
[----:B------:R-:W-:Y:S05]  /*bfd0*/  BRA `(.L_x_140) ;  /* 0xffffffcc00b07947 */ /* 0x000fea000383ffff */
.L_x_74:
[----:B------:R-:W-:-:S07]  /*bfe0*/  MOV R141, R140 ;  /* 0x0000008c008d7202 */ /* 0x000fce0000000f00 */
.L_x_141:
[----:B-1----:R1:W2:Y:S02]  /*bff0*/  SYNCS.PHASECHK.TRANS64.TRYWAIT P0, [R3+URZ+0x1c8], R141 ;  /* 0x0001c88d030075a7 */ /* 0x0022a400080011ff */
[----:B--2---:R-:W-:Y:S05]  /*c000*/  @!P0 NANOSLEEP.SYNCS 0x989680 ;  /* 0x009896800000895d */ /* 0x004fea0003900000 */
[----:B------:R-:W2:Y:S02]  /*c010*/  @!P0 SYNCS.PHASECHK.TRANS64 P0, [R3+URZ+0x1c8], R141 ;  /* 0x0001c88d030085a7 */ /* 0x000ea400080010ff */
[----:B--2---:R-:W-:Y:S05]  /*c020*/  @!P0 BRA `(.L_x_141) ;  /* 0xfffffffc00f08947 */ /* 0x004fea000383ffff */
[----:B------:R-:W-:Y:S05]  /*c030*/  BRA `(.L_x_142) ;  /* 0xffffffd000fc7947 */ /* 0x000fea000383ffff */
.L_x_83:
[----:B------:R-:W-:-:S07]  /*c040*/  MOV R7, R6 ;  /* 0x0000000600077202 */ /* 0x000fce0000000f00 */
.L_x_143:
[----:B--2---:R2:W3:Y:S02]  /*c050*/  SYNCS.PHASECHK.TRANS64.TRYWAIT P0, [R2+URZ+0x1b0], R7 ;  /* 0x0001b007020075a7 */ /* 0x0044e400080011ff */
[----:B---3--:R-:W-:Y:S05]  /*c060*/  @!P0 NANOSLEEP.SYNCS 0x989680 ;  /* 0x009896800000895d */ /* 0x008fea0003900000 */
[----:B------:R-:W3:Y:S02]  /*c070*/  @!P0 SYNCS.PHASECHK.TRANS64 P0, [R2+URZ+0x1b0], R7 ;  /* 0x0001b007020085a7 */ /* 0x000ee400080010ff */
[----:B---3--:R-:W-:Y:S05]  /*c080*/  @!P0 BRA `(.L_x_143) ;  /* 0xfffffffc00f08947 */ /* 0x008fea000383ffff */
[----:B------:R-:W-:Y:S05]  /*c090*/  BRA `(.L_x_144) ;  /* 0xffffffe000787947 */ /* 0x000fea000383ffff */
.L_x_84:
[----:B------:R-:W-:-:S07]  /*c0a0*/  MOV R5, R4 ;  /* 0x0000000400057202 */ /* 0x000fce0000000f00 */
.L_x_145:
[----:B---3--:R3:W4:Y:S02]  /*c0b0*/  SYNCS.PHASECHK.TRANS64.TRYWAIT P0, [R2+URZ+0x1d8], R5 ;  /* 0x0001d805020075a7 */ /* 0x00872400080011ff */
[----:B----4-:R-:W-:Y:S05]  /*c0c0*/  @!P0 NANOSLEEP.SYNCS 0x989680 ;  /* 0x009896800000895d */ /* 0x010fea0003900000 */
[----:B------:R-:W4:Y:S02]  /*c0d0*/  @!P0 SYNCS.PHASECHK.TRANS64 P0, [R2+URZ+0x1d8], R5 ;  /* 0x0001d805020085a7 */ /* 0x000f2400080010ff */
[----:B----4-:R-:W-:Y:S05]  /*c0e0*/  @!P0 BRA `(.L_x_145) ;  /* 0xfffffffc00f08947 */ /* 0x010fea000383ffff */
[----:B------:R-:W-:Y:S05]  /*c0f0*/  BRA `(.L_x_146) ;  /* 0xffffffe000687947 */ /* 0x000fea000383ffff */
.L_x_88:
[----:B------:R-:W-:-:S07]  /*c100*/  MOV R5, R4 ;  /* 0x0000000400057202 */ /* 0x000fce0000000f00 */
.L_x_147:
[----:B-1----:R1:W2:Y:S02]  /*c110*/  SYNCS.PHASECHK.TRANS64.TRYWAIT P0, [R2+URZ+0x1d8], R5 ;  /* 0x0001d805020075a7 */ /* 0x0022a400080011ff */
[----:B--2---:R-:W-:Y:S05]  /*c120*/  @!P0 NANOSLEEP.SYNCS 0x989680 ;  /* 0x009896800000895d */ /* 0x004fea0003900000 */
[----:B------:R-:W2:Y:S02]  /*c130*/  @!P0 SYNCS.PHASECHK.TRANS64 P0, [R2+URZ+0x1d8], R5 ;  /* 0x0001d805020085a7 */ /* 0x000ea400080010ff */
[----:B--2---:R-:W-:Y:S05]  /*c140*/  @!P0 BRA `(.L_x_147) ;  /* 0xfffffffc00f08947 */ /* 0x004fea000383ffff */
[----:B------:R-:W-:Y:S05]  /*c150*/  BRA `(.L_x_148) ;  /* 0xfffffff0003c7947 */ /* 0x000fea000383ffff */
        .weak           $__internal_0_$__cuda_sm10x_tcgen05_guardrail_trap_col_being_dealloced_not_returned_by_alloc
        .type           $__internal_0_$__cuda_sm10x_tcgen05_guardrail_trap_col_being_dealloced_not_returned_by_alloc,@function
        .size           $__internal_0_$__cuda_sm10x_tcgen05_guardrail_trap_col_being_dealloced_not_returned_by_alloc,($__internal_1_$__cuda_sm10x_tcgen05_guardrail_trap_phase_invalid_during_alloc - $__internal_0_$__cuda_sm10x_tcgen05_guardrail_trap_col_being_dealloced_not_returned_by_alloc)
$__internal_0_$__cuda_sm10x_tcgen05_guardrail_trap_col_being_dealloced_not_returned_by_alloc:
[----:B------:R-:W-:Y:S05]  /*c160*/  BPT.TRAP 0x1 ;  /* 0x000000040000795c */ /* 0x000fea0000300000 */
[----:B------:R-:W-:-:S04]  /*c170*/  HFMA2 R5, -RZ, RZ, 0, 0 ;  /* 0x00000000ff057431 */ /* 0x000fc800000001ff */
[----:B------:R-:W-:Y:S05]  /*c180*/  RET.REL.NODEC R4 `(kernel_cutlass_kernel_flash_attncuteflash_fwd_sm100FlashAttentionForwardSm100_object_at__tensor0000o12811101213_tensor0000o12811101213_tensor0000o12810111213_tensor0000o12811101213_tensor_0) ;  /* 0xffffff3c049c7950 */ /* 0x000fea0003c3ffff */
        .weak           $__internal_1_$__cuda_sm10x_tcgen05_guardrail_trap_phase_invalid_during_alloc
        .type           $__internal_1_$__cuda_sm10x_tcgen05_guardrail_trap_phase_invalid_during_alloc,@function
        .size           $__internal_1_$__cuda_sm10x_tcgen05_guardrail_trap_phase_invalid_during_alloc,($__internal_2_$__cuda_sm10x_tcgen05_guardrail_trap_unallocated_columns_being_dealloced - $__internal_1_$__cuda_sm10x_tcgen05_guardrail_trap_phase_invalid_during_alloc)
$__internal_1_$__cuda_sm10x_tcgen05_guardrail_trap_phase_invalid_during_alloc:
[----:B------:R-:W-:Y:S05]  /*c190*/  BPT.TRAP 0x1 ;  /* 0x000000040000795c */ /* 0x000fea0000300000 */
[----:B------:R-:W-:-:S04]  /*c1a0*/  MOV R5, 0x0 ;  /* 0x0000000000057802 */ /* 0x000fc80000000f00 */
[----:B------:R-:W-:Y:S05]  /*c1b0*/  RET.REL.NODEC R4 `(kernel_cutlass_kernel_flash_attncuteflash_fwd_sm100FlashAttentionForwardSm100_object_at__tensor0000o12811101213_tensor0000o12811101213_tensor0000o12810111213_tensor0000o12811101213_tensor_0) ;  /* 0xffffff3c04907950 */ /* 0x000fea0003c3ffff */
        .weak           $__internal_2_$__cuda_sm10x_tcgen05_guardrail_trap_unallocated_columns_being_dealloced
        .type           $__internal_2_$__cuda_sm10x_tcgen05_guardrail_trap_unallocated_columns_being_dealloced,@function
        .size           $__internal_2_$__cuda_sm10x_tcgen05_guardrail_trap_unallocated_columns_being_dealloced,(.L_x_167 - $__internal_2_$__cuda_sm10x_tcgen05_guardrail_trap_unallocated_columns_being_dealloced)
$__internal_2_$__cuda_sm10x_tcgen05_guardrail_trap_unallocated_columns_being_dealloced:
[----:B------:R-:W-:Y:S05]  /*c1c0*/  BPT.TRAP 0x1 ;  /* 0x000000040000795c */ /* 0x000fea0000300000 */
[----:B------:R-:W-:-:S04]  /*c1d0*/  HFMA2 R5, -RZ, RZ, 0, 0 ;  /* 0x00000000ff057431 */ /* 0x000fc800000001ff */
[----:B------:R-:W-:Y:S05]  /*c1e0*/  RET.REL.NODEC R4 `(kernel_cutlass_kernel_flash_attncuteflash_fwd_sm100FlashAttentionForwardSm100_object_at__tensor0000o12811101213_tensor0000o12811101213_tensor0000o12810111213_tensor0000o12811101213_tensor_0) ;  /* 0xffffff3c04847950 */ /* 0x000fea0003c3ffff */
.L_x_149:
[----:B------:R-:W-:-:S00]  /*c1f0*/  BRA `(.L_x_149) ;  /* 0xfffffffc00fc7947 */ /* 0x000fc0000383ffff */
[----:B------:R-:W-:-:S00]  /*c200*/  NOP ;  /* 0x0000000000007918 */ /* 0x000fc00000000000 */
[----:B------:R-:W-:-:S00]  /*c210*/  NOP ;  /* 0x0000000000007918 */ /* 0x000fc00000000000 */
[----:B------:R-:W-:-:S00]  /*c220*/  NOP ;  /* 0x0000000000007918 */ /* 0x000fc00000000000 */
[----:B------:R-:W-:-:S00]  /*c230*/  NOP ;  /* 0x0000000000007918 */ /* 0x000fc00000000000 */
[----:B------:R-:W-:-:S00]  /*c240*/  NOP ;  /* 0x0000000000007918 */ /* 0x000fc00000000000 */
[----:B------:R-:W-:-:S00]  /*c250*/  NOP ;  /* 0x0000000000007918 */ /* 0x000fc00000000000 */
[----:B------:R-:W-:-:S00]  /*c260*/  NOP ;  /* 0x0000000000007918 */ /* 0x000fc00000000000 */
[----:B------:R-:W-:-:S00]  /*c270*/  NOP ;  /* 0x0000000000007918 */ /* 0x000fc00000000000 */
.L_x_167:


//--------------------- .nv.shared.kernel_cutlass_kernel_flash_attncuteflash_fwd_sm100FlashAttentionForwardSm100_object_at__tensor0000o12811101213_tensor0000o12811101213_tensor0000o12810111213_tensor0000o12811101213_tensor_0 --------------------------
	.section	.nv.shared.kernel_cutlass_kernel_flash_attncuteflash_fwd_sm100FlashAttentionForwardSm100_object_at__tensor0000o12811101213_tensor0000o12811101213_tensor0000o12810111213_tensor0000o12811101213_tensor_0,"aw",@nobits
	.sectionflags	@""
	.align	1024
	.zero		1024


//--------------------- .nv.shared.reserved.0     --------------------------
	.section	.nv.shared.reserved.0,"aw",@nobits
	.align	8
	.weak		__nv_reservedSMEM_offset_0_alias
	.size		__nv_reservedSMEM_offset_0_alias, 0, 64
	.other		__nv_reservedSMEM_offset_0_alias,@"STO_CUDA_RESERVED_SHARED STV_DEFAULT"
__nv_reservedSMEM_offset_0_alias:
	.zero		0
.nv.shared.reserved.0:
	.zero		64
	.weak		__nv_reservedSMEM_allocation_phase
	.type		__nv_reservedSMEM_allocation_phase,@object
	.size		__nv_reservedSMEM_allocation_phase,(.L_0 - __nv_reservedSMEM_allocation_phase)
__nv_reservedSMEM_allocation_phase:
	.zero		1
.L_0:
	.zero		7
	.weak		__nv_reservedSMEM_devtool_atexit_pc
	.type		__nv_reservedSMEM_devtool_atexit_pc,@object
	.size		__nv_reservedSMEM_devtool_atexit_pc,(__nv_reservedSMEM_allocation_mask - __nv_reservedSMEM_devtool_atexit_pc)
__nv_reservedSMEM_devtool_atexit_pc:
	.zero		8
	.weak		__nv_reservedSMEM_allocation_mask
	.type		__nv_reservedSMEM_allocation_mask,@object
	.size		__nv_reservedSMEM_allocation_mask,(.L_2 - __nv_reservedSMEM_allocation_mask)
__nv_reservedSMEM_allocation_mask:
	.zero		4
.L_2:
	.zero		4
	.weak		__nv_reservedSMEM_tmem_allocation_pipeline_mbarrier
	.type		__nv_reservedSMEM_tmem_allocation_pipeline_mbarrier,@object
	.size		__nv_reservedSMEM_tmem_allocation_pipeline_mbarrier,(__nv_reservedSMEM_tmem_allocation_pipeline_mbarrier_parity - __nv_reservedSMEM_tmem_allocation_pipeline_mbarrier)
__nv_reservedSMEM_tmem_allocation_pipeline_mbarrier:
	.zero		8
	.weak		__nv_reservedSMEM_tmem_allocation_pipeline_mbarrier_parity
	.type		__nv_reservedSMEM_tmem_allocation_pipeline_mbarrier_parity,@object
	.size		__nv_reservedSMEM_tmem_allocation_pipeline_mbarrier_parity,(.L_4 - __nv_reservedSMEM_tmem_allocation_pipeline_mbarrier_parity)
__nv_reservedSMEM_tmem_allocation_pipeline_mbarrier_parity:
	.zero		4
.L_4:


//--------------------- .nv.constant0.kernel_cutlass_kernel_flash_attncuteflash_fwd_sm100FlashAttentionForwardSm100_object_at__tensor0000o12811101213_tensor0000o12811101213_tensor0000o12810111213_tensor0000o12811101213_tensor_0 --------------------------
	.section	.nv.constant0.kernel_cutlass_kernel_flash_attncuteflash_fwd_sm100FlashAttentionForwardSm100_object_at__tensor0000o12811101213_tensor0000o12811101213_tensor0000o12810111213_tensor0000o12811101213_tensor_0,"a",@progbits
	.sectionflags	@""
	.align	4
.nv.constant0.kernel_cutlass_kernel_flash_attncuteflash_fwd_sm100FlashAttentionForwardSm100_object_at__tensor0000o12811101213_tensor0000o12811101213_tensor0000o12810111213_tensor0000o12811101213_tensor_0:
	.zero		1580


//--------------------- SYMBOLS --------------------------

	.type		.nv.reservedSmem.offset0,@object
	.size		.nv.reservedSmem.offset0,0x4
	.type		.nv.reservedSmem.cap,@object
	.size		.nv.reservedSmem.cap,0x4
